//
// Generated by NVIDIA NVVM Compiler
//
// Compiler Build ID: CL-36424714
// Cuda compilation tools, release 13.0, V13.0.88
// Based on NVVM 20.0.0
//

.version 9.0
.target sm_100
.address_size 64

	// .globl	_Z13convolution_xPhS_Pfijjj
.extern .shared .align 16 .b8 sharedPtr[];

.visible .entry _Z13convolution_xPhS_Pfijjj(
	.param .u64 .ptr .align 1 _Z13convolution_xPhS_Pfijjj_param_0,
	.param .u64 .ptr .align 1 _Z13convolution_xPhS_Pfijjj_param_1,
	.param .u64 .ptr .align 1 _Z13convolution_xPhS_Pfijjj_param_2,
	.param .u32 _Z13convolution_xPhS_Pfijjj_param_3,
	.param .u32 _Z13convolution_xPhS_Pfijjj_param_4,
	.param .u32 _Z13convolution_xPhS_Pfijjj_param_5,
	.param .u32 _Z13convolution_xPhS_Pfijjj_param_6
)
{
	.reg .pred 	%p<15>;
	.reg .b16 	%rs<49>;
	.reg .b32 	%r<73>;
	.reg .b32 	%f<160>;
	.reg .b64 	%rd<29>;

	ld.param.u64 	%rd6, [_Z13convolution_xPhS_Pfijjj_param_0];
	ld.param.u64 	%rd7, [_Z13convolution_xPhS_Pfijjj_param_1];
	ld.param.u64 	%rd8, [_Z13convolution_xPhS_Pfijjj_param_2];
	ld.param.u32 	%r28, [_Z13convolution_xPhS_Pfijjj_param_3];
	ld.param.u32 	%r29, [_Z13convolution_xPhS_Pfijjj_param_4];
	ld.param.u32 	%r30, [_Z13convolution_xPhS_Pfijjj_param_5];
	ld.param.u32 	%r31, [_Z13convolution_xPhS_Pfijjj_param_6];
	cvta.to.global.u64 	%rd1, %rd8;
	mov.u32 	%r1, %ntid.x;
	mov.u32 	%r33, %ctaid.x;
	mul.lo.s32 	%r2, %r1, %r33;
	mov.u32 	%r3, %tid.x;
	add.s32 	%r4, %r2, %r3;
	mov.u32 	%r34, %ntid.y;
	mov.u32 	%r35, %ctaid.y;
	mov.u32 	%r5, %tid.y;
	mad.lo.s32 	%r36, %r34, %r35, %r5;
	setp.ge.u32 	%p1, %r4, %r30;
	setp.ge.u32 	%p2, %r36, %r31;
	or.pred  	%p3, %p1, %p2;
	@%p3 bra 	$L__BB0_17;
	add.s32 	%r37, %r1, %r28;
	add.s32 	%r7, %r37, -1;
	setp.ge.s32 	%p4, %r3, %r7;
	@%p4 bra 	$L__BB0_4;
	cvta.to.global.u64 	%rd2, %rd6;
	mad.lo.s32 	%r8, %r29, %r36, %r2;
	mul.lo.s32 	%r9, %r7, %r5;
	mov.u32 	%r67, %r3;
$L__BB0_3:
	add.s32 	%r38, %r8, %r67;
	mul.lo.s32 	%r39, %r38, 3;
	cvt.u64.u32 	%rd9, %r39;
	add.s64 	%rd10, %rd2, %rd9;
	ld.global.u8 	%rs1, [%rd10];
	add.s32 	%r40, %r67, %r9;
	mov.u32 	%r41, sharedPtr;
	mad.lo.s32 	%r42, %r40, 3, %r41;
	st.shared.u8 	[%r42], %rs1;
	add.s32 	%r43, %r39, 1;
	cvt.u64.u32 	%rd11, %r43;
	add.s64 	%rd12, %rd2, %rd11;
	ld.global.u8 	%rs2, [%rd12];
	st.shared.u8 	[%r42+1], %rs2;
	add.s32 	%r44, %r39, 2;
	cvt.u64.u32 	%rd13, %r44;
	add.s64 	%rd14, %rd2, %rd13;
	ld.global.u8 	%rs3, [%rd14];
	st.shared.u8 	[%r42+2], %rs3;
	add.s32 	%r67, %r67, %r1;
	setp.lt.s32 	%p5, %r67, %r7;
	@%p5 bra 	$L__BB0_3;
$L__BB0_4:
	bar.sync 	0;
	setp.lt.s32 	%p6, %r28, 1;
	mov.f32 	%f157, 0f00000000;
	mov.f32 	%f158, %f157;
	mov.f32 	%f159, %f157;
	@%p6 bra 	$L__BB0_16;
	mul.lo.s32 	%r12, %r7, %r5;
	add.s32 	%r13, %r12, %r3;
	and.b32  	%r14, %r28, 7;
	setp.lt.u32 	%p7, %r28, 8;
	mov.f32 	%f159, 0f00000000;
	mov.b32 	%r71, 0;
	mov.f32 	%f158, %f159;
	mov.f32 	%f157, %f159;
	@%p7 bra 	$L__BB0_8;
	and.b32  	%r71, %r28, 2147483640;
	neg.s32 	%r69, %r71;
	add.s64 	%rd28, %rd1, 16;
	mul.lo.s32 	%r46, %r3, 3;
	mad.lo.s32 	%r47, %r12, 3, %r46;
	mov.u32 	%r48, sharedPtr;
	add.s32 	%r49, %r47, %r48;
	add.s32 	%r68, %r49, 11;
	mov.f32 	%f159, 0f00000000;
$L__BB0_7:
	.pragma "nounroll";
	ld.global.f32 	%f41, [%rd28+-16];
	ld.shared.u8 	%rs4, [%r68+-11];
	cvt.rn.f32.u16 	%f42, %rs4;
	fma.rn.f32 	%f43, %f41, %f42, %f159;
	ld.shared.u8 	%rs5, [%r68+-10];
	cvt.rn.f32.u16 	%f44, %rs5;
	fma.rn.f32 	%f45, %f41, %f44, %f158;
	ld.shared.u8 	%rs6, [%r68+-9];
	cvt.rn.f32.u16 	%f46, %rs6;
	fma.rn.f32 	%f47, %f41, %f46, %f157;
	ld.global.f32 	%f48, [%rd28+-12];
	ld.shared.u8 	%rs7, [%r68+-8];
	cvt.rn.f32.u16 	%f49, %rs7;
	fma.rn.f32 	%f50, %f48, %f49, %f43;
	ld.shared.u8 	%rs8, [%r68+-7];
	cvt.rn.f32.u16 	%f51, %rs8;
	fma.rn.f32 	%f52, %f48, %f51, %f45;
	ld.shared.u8 	%rs9, [%r68+-6];
	cvt.rn.f32.u16 	%f53, %rs9;
	fma.rn.f32 	%f54, %f48, %f53, %f47;
	ld.global.f32 	%f55, [%rd28+-8];
	ld.shared.u8 	%rs10, [%r68+-5];
	cvt.rn.f32.u16 	%f56, %rs10;
	fma.rn.f32 	%f57, %f55, %f56, %f50;
	ld.shared.u8 	%rs11, [%r68+-4];
	cvt.rn.f32.u16 	%f58, %rs11;
	fma.rn.f32 	%f59, %f55, %f58, %f52;
	ld.shared.u8 	%rs12, [%r68+-3];
	cvt.rn.f32.u16 	%f60, %rs12;
	fma.rn.f32 	%f61, %f55, %f60, %f54;
	ld.global.f32 	%f62, [%rd28+-4];
	ld.shared.u8 	%rs13, [%r68+-2];
	cvt.rn.f32.u16 	%f63, %rs13;
	fma.rn.f32 	%f64, %f62, %f63, %f57;
	ld.shared.u8 	%rs14, [%r68+-1];
	cvt.rn.f32.u16 	%f65, %rs14;
	fma.rn.f32 	%f66, %f62, %f65, %f59;
	ld.shared.u8 	%rs15, [%r68];
	cvt.rn.f32.u16 	%f67, %rs15;
	fma.rn.f32 	%f68, %f62, %f67, %f61;
	ld.global.f32 	%f69, [%rd28];
	ld.shared.u8 	%rs16, [%r68+1];
	cvt.rn.f32.u16 	%f70, %rs16;
	fma.rn.f32 	%f71, %f69, %f70, %f64;
	ld.shared.u8 	%rs17, [%r68+2];
	cvt.rn.f32.u16 	%f72, %rs17;
	fma.rn.f32 	%f73, %f69, %f72, %f66;
	ld.shared.u8 	%rs18, [%r68+3];
	cvt.rn.f32.u16 	%f74, %rs18;
	fma.rn.f32 	%f75, %f69, %f74, %f68;
	ld.global.f32 	%f76, [%rd28+4];
	ld.shared.u8 	%rs19, [%r68+4];
	cvt.rn.f32.u16 	%f77, %rs19;
	fma.rn.f32 	%f78, %f76, %f77, %f71;
	ld.shared.u8 	%rs20, [%r68+5];
	cvt.rn.f32.u16 	%f79, %rs20;
	fma.rn.f32 	%f80, %f76, %f79, %f73;
	ld.shared.u8 	%rs21, [%r68+6];
	cvt.rn.f32.u16 	%f81, %rs21;
	fma.rn.f32 	%f82, %f76, %f81, %f75;
	ld.global.f32 	%f83, [%rd28+8];
	ld.shared.u8 	%rs22, [%r68+7];
	cvt.rn.f32.u16 	%f84, %rs22;
	fma.rn.f32 	%f85, %f83, %f84, %f78;
	ld.shared.u8 	%rs23, [%r68+8];
	cvt.rn.f32.u16 	%f86, %rs23;
	fma.rn.f32 	%f87, %f83, %f86, %f80;
	ld.shared.u8 	%rs24, [%r68+9];
	cvt.rn.f32.u16 	%f88, %rs24;
	fma.rn.f32 	%f89, %f83, %f88, %f82;
	ld.global.f32 	%f90, [%rd28+12];
	ld.shared.u8 	%rs25, [%r68+10];
	cvt.rn.f32.u16 	%f91, %rs25;
	fma.rn.f32 	%f159, %f90, %f91, %f85;
	ld.shared.u8 	%rs26, [%r68+11];
	cvt.rn.f32.u16 	%f92, %rs26;
	fma.rn.f32 	%f158, %f90, %f92, %f87;
	ld.shared.u8 	%rs27, [%r68+12];
	cvt.rn.f32.u16 	%f93, %rs27;
	fma.rn.f32 	%f157, %f90, %f93, %f89;
	add.s32 	%r69, %r69, 8;
	add.s64 	%rd28, %rd28, 32;
	add.s32 	%r68, %r68, 24;
	setp.ne.s32 	%p8, %r69, 0;
	@%p8 bra 	$L__BB0_7;
$L__BB0_8:
	setp.eq.s32 	%p9, %r14, 0;
	@%p9 bra 	$L__BB0_16;
	and.b32  	%r23, %r28, 3;
	setp.lt.u32 	%p10, %r14, 4;
	@%p10 bra 	$L__BB0_11;
	mul.wide.u32 	%rd15, %r71, 4;
	add.s64 	%rd16, %rd1, %rd15;
	ld.global.f32 	%f95, [%rd16];
	add.s32 	%r50, %r13, %r71;
	mov.u32 	%r51, sharedPtr;
	mad.lo.s32 	%r52, %r50, 3, %r51;
	ld.shared.u8 	%rs28, [%r52];
	cvt.rn.f32.u16 	%f96, %rs28;
	fma.rn.f32 	%f97, %f95, %f96, %f159;
	ld.shared.u8 	%rs29, [%r52+1];
	cvt.rn.f32.u16 	%f98, %rs29;
	fma.rn.f32 	%f99, %f95, %f98, %f158;
	ld.shared.u8 	%rs30, [%r52+2];
	cvt.rn.f32.u16 	%f100, %rs30;
	fma.rn.f32 	%f101, %f95, %f100, %f157;
	ld.global.f32 	%f102, [%rd16+4];
	ld.shared.u8 	%rs31, [%r52+3];
	cvt.rn.f32.u16 	%f103, %rs31;
	fma.rn.f32 	%f104, %f102, %f103, %f97;
	ld.shared.u8 	%rs32, [%r52+4];
	cvt.rn.f32.u16 	%f105, %rs32;
	fma.rn.f32 	%f106, %f102, %f105, %f99;
	ld.shared.u8 	%rs33, [%r52+5];
	cvt.rn.f32.u16 	%f107, %rs33;
	fma.rn.f32 	%f108, %f102, %f107, %f101;
	ld.global.f32 	%f109, [%rd16+8];
	ld.shared.u8 	%rs34, [%r52+6];
	cvt.rn.f32.u16 	%f110, %rs34;
	fma.rn.f32 	%f111, %f109, %f110, %f104;
	ld.shared.u8 	%rs35, [%r52+7];
	cvt.rn.f32.u16 	%f112, %rs35;
	fma.rn.f32 	%f113, %f109, %f112, %f106;
	ld.shared.u8 	%rs36, [%r52+8];
	cvt.rn.f32.u16 	%f114, %rs36;
	fma.rn.f32 	%f115, %f109, %f114, %f108;
	ld.global.f32 	%f116, [%rd16+12];
	ld.shared.u8 	%rs37, [%r52+9];
	cvt.rn.f32.u16 	%f117, %rs37;
	fma.rn.f32 	%f159, %f116, %f117, %f111;
	ld.shared.u8 	%rs38, [%r52+10];
	cvt.rn.f32.u16 	%f118, %rs38;
	fma.rn.f32 	%f158, %f116, %f118, %f113;
	ld.shared.u8 	%rs39, [%r52+11];
	cvt.rn.f32.u16 	%f119, %rs39;
	fma.rn.f32 	%f157, %f116, %f119, %f115;
	add.s32 	%r71, %r71, 4;
$L__BB0_11:
	setp.eq.s32 	%p11, %r23, 0;
	@%p11 bra 	$L__BB0_16;
	setp.eq.s32 	%p12, %r23, 1;
	@%p12 bra 	$L__BB0_14;
	mul.wide.u32 	%rd17, %r71, 4;
	add.s64 	%rd18, %rd1, %rd17;
	ld.global.f32 	%f121, [%rd18];
	add.s32 	%r53, %r13, %r71;
	mov.u32 	%r54, sharedPtr;
	mad.lo.s32 	%r55, %r53, 3, %r54;
	ld.shared.u8 	%rs40, [%r55];
	cvt.rn.f32.u16 	%f122, %rs40;
	fma.rn.f32 	%f123, %f121, %f122, %f159;
	ld.shared.u8 	%rs41, [%r55+1];
	cvt.rn.f32.u16 	%f124, %rs41;
	fma.rn.f32 	%f125, %f121, %f124, %f158;
	ld.shared.u8 	%rs42, [%r55+2];
	cvt.rn.f32.u16 	%f126, %rs42;
	fma.rn.f32 	%f127, %f121, %f126, %f157;
	ld.global.f32 	%f128, [%rd18+4];
	ld.shared.u8 	%rs43, [%r55+3];
	cvt.rn.f32.u16 	%f129, %rs43;
	fma.rn.f32 	%f159, %f128, %f129, %f123;
	ld.shared.u8 	%rs44, [%r55+4];
	cvt.rn.f32.u16 	%f130, %rs44;
	fma.rn.f32 	%f158, %f128, %f130, %f125;
	ld.shared.u8 	%rs45, [%r55+5];
	cvt.rn.f32.u16 	%f131, %rs45;
	fma.rn.f32 	%f157, %f128, %f131, %f127;
	add.s32 	%r71, %r71, 2;
$L__BB0_14:
	and.b32  	%r56, %r28, 1;
	setp.eq.b32 	%p13, %r56, 1;
	not.pred 	%p14, %p13;
	@%p14 bra 	$L__BB0_16;
	mul.wide.u32 	%rd19, %r71, 4;
	add.s64 	%rd20, %rd1, %rd19;
	ld.global.f32 	%f132, [%rd20];
	add.s32 	%r57, %r13, %r71;
	mov.u32 	%r58, sharedPtr;
	mad.lo.s32 	%r59, %r57, 3, %r58;
	ld.shared.u8 	%rs46, [%r59];
	cvt.rn.f32.u16 	%f133, %rs46;
	fma.rn.f32 	%f159, %f132, %f133, %f159;
	ld.shared.u8 	%rs47, [%r59+1];
	cvt.rn.f32.u16 	%f134, %rs47;
	fma.rn.f32 	%f158, %f132, %f134, %f158;
	ld.shared.u8 	%rs48, [%r59+2];
	cvt.rn.f32.u16 	%f135, %rs48;
	fma.rn.f32 	%f157, %f132, %f135, %f157;
$L__BB0_16:
	cvta.to.global.u64 	%rd21, %rd7;
	cvt.rzi.u32.f32 	%r60, %f159;
	mad.lo.s32 	%r61, %r30, %r36, %r4;
	mul.lo.s32 	%r62, %r61, 3;
	cvt.u64.u32 	%rd22, %r62;
	add.s64 	%rd23, %rd21, %rd22;
	st.global.u8 	[%rd23], %r60;
	cvt.rzi.u32.f32 	%r63, %f158;
	add.s32 	%r64, %r62, 1;
	cvt.u64.u32 	%rd24, %r64;
	add.s64 	%rd25, %rd21, %rd24;
	st.global.u8 	[%rd25], %r63;
	cvt.rzi.u32.f32 	%r65, %f157;
	add.s32 	%r66, %r62, 2;
	cvt.u64.u32 	%rd26, %r66;
	add.s64 	%rd27, %rd21, %rd26;
	st.global.u8 	[%rd27], %r65;
$L__BB0_17:
	ret;

}
	// .globl	_Z13convolution_yPhS_Pfijjj
.visible .entry _Z13convolution_yPhS_Pfijjj(
	.param .u64 .ptr .align 1 _Z13convolution_yPhS_Pfijjj_param_0,
	.param .u64 .ptr .align 1 _Z13convolution_yPhS_Pfijjj_param_1,
	.param .u64 .ptr .align 1 _Z13convolution_yPhS_Pfijjj_param_2,
	.param .u32 _Z13convolution_yPhS_Pfijjj_param_3,
	.param .u32 _Z13convolution_yPhS_Pfijjj_param_4,
	.param .u32 _Z13convolution_yPhS_Pfijjj_param_5,
	.param .u32 _Z13convolution_yPhS_Pfijjj_param_6
)
{
	.reg .pred 	%p<15>;
	.reg .b16 	%rs<49>;
	.reg .b32 	%r<73>;
	.reg .b32 	%f<160>;
	.reg .b64 	%rd<29>;

	ld.param.u64 	%rd6, [_Z13convolution_yPhS_Pfijjj_param_0];
	ld.param.u64 	%rd7, [_Z13convolution_yPhS_Pfijjj_param_1];
	ld.param.u64 	%rd8, [_Z13convolution_yPhS_Pfijjj_param_2];
	ld.param.u32 	%r27, [_Z13convolution_yPhS_Pfijjj_param_3];
	ld.param.u32 	%r28, [_Z13convolution_yPhS_Pfijjj_param_4];
	ld.param.u32 	%r29, [_Z13convolution_yPhS_Pfijjj_param_5];
	ld.param.u32 	%r30, [_Z13convolution_yPhS_Pfijjj_param_6];
	cvta.to.global.u64 	%rd1, %rd8;
	mov.u32 	%r32, %ntid.x;
	mov.u32 	%r33, %ctaid.x;
	mov.u32 	%r1, %tid.x;
	mad.lo.s32 	%r2, %r32, %r33, %r1;
	mov.u32 	%r3, %ntid.y;
	mov.u32 	%r34, %ctaid.y;
	mul.lo.s32 	%r4, %r3, %r34;
	mov.u32 	%r5, %tid.y;
	add.s32 	%r35, %r4, %r5;
	setp.ge.u32 	%p1, %r2, %r29;
	setp.ge.u32 	%p2, %r35, %r30;
	or.pred  	%p3, %p1, %p2;
	@%p3 bra 	$L__BB1_17;
	add.s32 	%r36, %r3, %r27;
	add.s32 	%r7, %r36, -1;
	setp.ge.s32 	%p4, %r5, %r7;
	@%p4 bra 	$L__BB1_4;
	cvta.to.global.u64 	%rd2, %rd6;
	mul.lo.s32 	%r8, %r7, %r1;
	mov.u32 	%r67, %r5;
$L__BB1_3:
	add.s32 	%r37, %r67, %r4;
	mad.lo.s32 	%r38, %r37, %r28, %r2;
	mul.lo.s32 	%r39, %r38, 3;
	cvt.u64.u32 	%rd9, %r39;
	add.s64 	%rd10, %rd2, %rd9;
	ld.global.u8 	%rs1, [%rd10];
	add.s32 	%r40, %r67, %r8;
	mov.u32 	%r41, sharedPtr;
	mad.lo.s32 	%r42, %r40, 3, %r41;
	st.shared.u8 	[%r42], %rs1;
	add.s32 	%r43, %r39, 1;
	cvt.u64.u32 	%rd11, %r43;
	add.s64 	%rd12, %rd2, %rd11;
	ld.global.u8 	%rs2, [%rd12];
	st.shared.u8 	[%r42+1], %rs2;
	add.s32 	%r44, %r39, 2;
	cvt.u64.u32 	%rd13, %r44;
	add.s64 	%rd14, %rd2, %rd13;
	ld.global.u8 	%rs3, [%rd14];
	st.shared.u8 	[%r42+2], %rs3;
	add.s32 	%r67, %r67, %r3;
	setp.lt.s32 	%p5, %r67, %r7;
	@%p5 bra 	$L__BB1_3;
$L__BB1_4:
	bar.sync 	0;
	setp.lt.s32 	%p6, %r27, 1;
	mov.f32 	%f157, 0f00000000;
	mov.f32 	%f158, %f157;
	mov.f32 	%f159, %f157;
	@%p6 bra 	$L__BB1_16;
	mul.lo.s32 	%r11, %r7, %r1;
	add.s32 	%r12, %r11, %r5;
	and.b32  	%r13, %r27, 7;
	setp.lt.u32 	%p7, %r27, 8;
	mov.f32 	%f159, 0f00000000;
	mov.b32 	%r71, 0;
	mov.f32 	%f158, %f159;
	mov.f32 	%f157, %f159;
	@%p7 bra 	$L__BB1_8;
	and.b32  	%r71, %r27, 2147483640;
	neg.s32 	%r69, %r71;
	mul.lo.s32 	%r46, %r5, 3;
	mad.lo.s32 	%r47, %r11, 3, %r46;
	mov.u32 	%r48, sharedPtr;
	add.s32 	%r49, %r47, %r48;
	add.s32 	%r68, %r49, 11;
	add.s64 	%rd28, %rd1, 16;
	mov.f32 	%f159, 0f00000000;
$L__BB1_7:
	.pragma "nounroll";
	ld.global.f32 	%f41, [%rd28+-16];
	ld.shared.u8 	%rs4, [%r68+-11];
	cvt.rn.f32.u16 	%f42, %rs4;
	fma.rn.f32 	%f43, %f41, %f42, %f159;
	ld.shared.u8 	%rs5, [%r68+-10];
	cvt.rn.f32.u16 	%f44, %rs5;
	fma.rn.f32 	%f45, %f41, %f44, %f158;
	ld.shared.u8 	%rs6, [%r68+-9];
	cvt.rn.f32.u16 	%f46, %rs6;
	fma.rn.f32 	%f47, %f41, %f46, %f157;
	ld.global.f32 	%f48, [%rd28+-12];
	ld.shared.u8 	%rs7, [%r68+-8];
	cvt.rn.f32.u16 	%f49, %rs7;
	fma.rn.f32 	%f50, %f48, %f49, %f43;
	ld.shared.u8 	%rs8, [%r68+-7];
	cvt.rn.f32.u16 	%f51, %rs8;
	fma.rn.f32 	%f52, %f48, %f51, %f45;
	ld.shared.u8 	%rs9, [%r68+-6];
	cvt.rn.f32.u16 	%f53, %rs9;
	fma.rn.f32 	%f54, %f48, %f53, %f47;
	ld.global.f32 	%f55, [%rd28+-8];
	ld.shared.u8 	%rs10, [%r68+-5];
	cvt.rn.f32.u16 	%f56, %rs10;
	fma.rn.f32 	%f57, %f55, %f56, %f50;
	ld.shared.u8 	%rs11, [%r68+-4];
	cvt.rn.f32.u16 	%f58, %rs11;
	fma.rn.f32 	%f59, %f55, %f58, %f52;
	ld.shared.u8 	%rs12, [%r68+-3];
	cvt.rn.f32.u16 	%f60, %rs12;
	fma.rn.f32 	%f61, %f55, %f60, %f54;
	ld.global.f32 	%f62, [%rd28+-4];
	ld.shared.u8 	%rs13, [%r68+-2];
	cvt.rn.f32.u16 	%f63, %rs13;
	fma.rn.f32 	%f64, %f62, %f63, %f57;
	ld.shared.u8 	%rs14, [%r68+-1];
	cvt.rn.f32.u16 	%f65, %rs14;
	fma.rn.f32 	%f66, %f62, %f65, %f59;
	ld.shared.u8 	%rs15, [%r68];
	cvt.rn.f32.u16 	%f67, %rs15;
	fma.rn.f32 	%f68, %f62, %f67, %f61;
	ld.global.f32 	%f69, [%rd28];
	ld.shared.u8 	%rs16, [%r68+1];
	cvt.rn.f32.u16 	%f70, %rs16;
	fma.rn.f32 	%f71, %f69, %f70, %f64;
	ld.shared.u8 	%rs17, [%r68+2];
	cvt.rn.f32.u16 	%f72, %rs17;
	fma.rn.f32 	%f73, %f69, %f72, %f66;
	ld.shared.u8 	%rs18, [%r68+3];
	cvt.rn.f32.u16 	%f74, %rs18;
	fma.rn.f32 	%f75, %f69, %f74, %f68;
	ld.global.f32 	%f76, [%rd28+4];
	ld.shared.u8 	%rs19, [%r68+4];
	cvt.rn.f32.u16 	%f77, %rs19;
	fma.rn.f32 	%f78, %f76, %f77, %f71;
	ld.shared.u8 	%rs20, [%r68+5];
	cvt.rn.f32.u16 	%f79, %rs20;
	fma.rn.f32 	%f80, %f76, %f79, %f73;
	ld.shared.u8 	%rs21, [%r68+6];
	cvt.rn.f32.u16 	%f81, %rs21;
	fma.rn.f32 	%f82, %f76, %f81, %f75;
	ld.global.f32 	%f83, [%rd28+8];
	ld.shared.u8 	%rs22, [%r68+7];
	cvt.rn.f32.u16 	%f84, %rs22;
	fma.rn.f32 	%f85, %f83, %f84, %f78;
	ld.shared.u8 	%rs23, [%r68+8];
	cvt.rn.f32.u16 	%f86, %rs23;
	fma.rn.f32 	%f87, %f83, %f86, %f80;
	ld.shared.u8 	%rs24, [%r68+9];
	cvt.rn.f32.u16 	%f88, %rs24;
	fma.rn.f32 	%f89, %f83, %f88, %f82;
	ld.global.f32 	%f90, [%rd28+12];
	ld.shared.u8 	%rs25, [%r68+10];
	cvt.rn.f32.u16 	%f91, %rs25;
	fma.rn.f32 	%f159, %f90, %f91, %f85;
	ld.shared.u8 	%rs26, [%r68+11];
	cvt.rn.f32.u16 	%f92, %rs26;
	fma.rn.f32 	%f158, %f90, %f92, %f87;
	ld.shared.u8 	%rs27, [%r68+12];
	cvt.rn.f32.u16 	%f93, %rs27;
	fma.rn.f32 	%f157, %f90, %f93, %f89;
	add.s32 	%r69, %r69, 8;
	add.s32 	%r68, %r68, 24;
	add.s64 	%rd28, %rd28, 32;
	setp.ne.s32 	%p8, %r69, 0;
	@%p8 bra 	$L__BB1_7;
$L__BB1_8:
	setp.eq.s32 	%p9, %r13, 0;
	@%p9 bra 	$L__BB1_16;
	and.b32  	%r22, %r27, 3;
	setp.lt.u32 	%p10, %r13, 4;
	@%p10 bra 	$L__BB1_11;
	mul.wide.u32 	%rd15, %r71, 4;
	add.s64 	%rd16, %rd1, %rd15;
	ld.global.f32 	%f95, [%rd16];
	add.s32 	%r50, %r12, %r71;
	mov.u32 	%r51, sharedPtr;
	mad.lo.s32 	%r52, %r50, 3, %r51;
	ld.shared.u8 	%rs28, [%r52];
	cvt.rn.f32.u16 	%f96, %rs28;
	fma.rn.f32 	%f97, %f95, %f96, %f159;
	ld.shared.u8 	%rs29, [%r52+1];
	cvt.rn.f32.u16 	%f98, %rs29;
	fma.rn.f32 	%f99, %f95, %f98, %f158;
	ld.shared.u8 	%rs30, [%r52+2];
	cvt.rn.f32.u16 	%f100, %rs30;
	fma.rn.f32 	%f101, %f95, %f100, %f157;
	ld.global.f32 	%f102, [%rd16+4];
	ld.shared.u8 	%rs31, [%r52+3];
	cvt.rn.f32.u16 	%f103, %rs31;
	fma.rn.f32 	%f104, %f102, %f103, %f97;
	ld.shared.u8 	%rs32, [%r52+4];
	cvt.rn.f32.u16 	%f105, %rs32;
	fma.rn.f32 	%f106, %f102, %f105, %f99;
	ld.shared.u8 	%rs33, [%r52+5];
	cvt.rn.f32.u16 	%f107, %rs33;
	fma.rn.f32 	%f108, %f102, %f107, %f101;
	ld.global.f32 	%f109, [%rd16+8];
	ld.shared.u8 	%rs34, [%r52+6];
	cvt.rn.f32.u16 	%f110, %rs34;
	fma.rn.f32 	%f111, %f109, %f110, %f104;
	ld.shared.u8 	%rs35, [%r52+7];
	cvt.rn.f32.u16 	%f112, %rs35;
	fma.rn.f32 	%f113, %f109, %f112, %f106;
	ld.shared.u8 	%rs36, [%r52+8];
	cvt.rn.f32.u16 	%f114, %rs36;
	fma.rn.f32 	%f115, %f109, %f114, %f108;
	ld.global.f32 	%f116, [%rd16+12];
	ld.shared.u8 	%rs37, [%r52+9];
	cvt.rn.f32.u16 	%f117, %rs37;
	fma.rn.f32 	%f159, %f116, %f117, %f111;
	ld.shared.u8 	%rs38, [%r52+10];
	cvt.rn.f32.u16 	%f118, %rs38;
	fma.rn.f32 	%f158, %f116, %f118, %f113;
	ld.shared.u8 	%rs39, [%r52+11];
	cvt.rn.f32.u16 	%f119, %rs39;
	fma.rn.f32 	%f157, %f116, %f119, %f115;
	add.s32 	%r71, %r71, 4;
$L__BB1_11:
	setp.eq.s32 	%p11, %r22, 0;
	@%p11 bra 	$L__BB1_16;
	setp.eq.s32 	%p12, %r22, 1;
	@%p12 bra 	$L__BB1_14;
	mul.wide.u32 	%rd17, %r71, 4;
	add.s64 	%rd18, %rd1, %rd17;
	ld.global.f32 	%f121, [%rd18];
	add.s32 	%r53, %r12, %r71;
	mov.u32 	%r54, sharedPtr;
	mad.lo.s32 	%r55, %r53, 3, %r54;
	ld.shared.u8 	%rs40, [%r55];
	cvt.rn.f32.u16 	%f122, %rs40;
	fma.rn.f32 	%f123, %f121, %f122, %f159;
	ld.shared.u8 	%rs41, [%r55+1];
	cvt.rn.f32.u16 	%f124, %rs41;
	fma.rn.f32 	%f125, %f121, %f124, %f158;
	ld.shared.u8 	%rs42, [%r55+2];
	cvt.rn.f32.u16 	%f126, %rs42;
	fma.rn.f32 	%f127, %f121, %f126, %f157;
	ld.global.f32 	%f128, [%rd18+4];
	ld.shared.u8 	%rs43, [%r55+3];
	cvt.rn.f32.u16 	%f129, %rs43;
	fma.rn.f32 	%f159, %f128, %f129, %f123;
	ld.shared.u8 	%rs44, [%r55+4];
	cvt.rn.f32.u16 	%f130, %rs44;
	fma.rn.f32 	%f158, %f128, %f130, %f125;
	ld.shared.u8 	%rs45, [%r55+5];
	cvt.rn.f32.u16 	%f131, %rs45;
	fma.rn.f32 	%f157, %f128, %f131, %f127;
	add.s32 	%r71, %r71, 2;
$L__BB1_14:
	and.b32  	%r56, %r27, 1;
	setp.eq.b32 	%p13, %r56, 1;
	not.pred 	%p14, %p13;
	@%p14 bra 	$L__BB1_16;
	mul.wide.u32 	%rd19, %r71, 4;
	add.s64 	%rd20, %rd1, %rd19;
	ld.global.f32 	%f132, [%rd20];
	add.s32 	%r57, %r12, %r71;
	mov.u32 	%r58, sharedPtr;
	mad.lo.s32 	%r59, %r57, 3, %r58;
	ld.shared.u8 	%rs46, [%r59];
	cvt.rn.f32.u16 	%f133, %rs46;
	fma.rn.f32 	%f159, %f132, %f133, %f159;
	ld.shared.u8 	%rs47, [%r59+1];
	cvt.rn.f32.u16 	%f134, %rs47;
	fma.rn.f32 	%f158, %f132, %f134, %f158;
	ld.shared.u8 	%rs48, [%r59+2];
	cvt.rn.f32.u16 	%f135, %rs48;
	fma.rn.f32 	%f157, %f132, %f135, %f157;
$L__BB1_16:
	cvta.to.global.u64 	%rd21, %rd7;
	cvt.rzi.u32.f32 	%r60, %f159;
	mad.lo.s32 	%r61, %r29, %r35, %r2;
	mul.lo.s32 	%r62, %r61, 3;
	cvt.u64.u32 	%rd22, %r62;
	add.s64 	%rd23, %rd21, %rd22;
	st.global.u8 	[%rd23], %r60;
	cvt.rzi.u32.f32 	%r63, %f158;
	add.s32 	%r64, %r62, 1;
	cvt.u64.u32 	%rd24, %r64;
	add.s64 	%rd25, %rd21, %rd24;
	st.global.u8 	[%rd25], %r63;
	cvt.rzi.u32.f32 	%r65, %f157;
	add.s32 	%r66, %r62, 2;
	cvt.u64.u32 	%rd26, %r66;
	add.s64 	%rd27, %rd21, %rd26;
	st.global.u8 	[%rd27], %r65;
$L__BB1_17:
	ret;

}


// ===== COMPILED SASS (sm_100) =====

	.target	sm_100

	.elftype	@"ET_EXEC"


//--------------------- .note.nv.tkinfo           --------------------------
	.section	.note.nv.tkinfo,"",@"SHT_NOTE"
	.sectionflags	@"SHF_NOTE_NV_TKINFO"
	.tkinfo
        /*0018*/ 	.word	0x00000002
        /*0030*/ 	.string	""
        /*0030*/ 	.string	"ptxas"
        /*0030*/ 	.string	"Cuda compilation tools, release 13.0, V13.0.88"
        /*0030*/ 	.string	"Build cuda_13.0.r13.0/compiler.36424714_0"
        /*0030*/ 	.string	"-arch sm_100 -m 64 "



//--------------------- .note.nv.cuinfo           --------------------------
	.section	.note.nv.cuinfo,"",@"SHT_NOTE"
	.sectionflags	@"SHF_NOTE_NV_CUINFO"
        /*0018*/ 	.short	0x0002
        /*001a*/ 	.short	0x0064
        /*001c*/ 	.short	0x0082
	.zero		2


//--------------------- .nv.info                  --------------------------
	.section	.nv.info,"",@"SHT_CUDA_INFO"
	.align	4


	//----- nvinfo : EIATTR_REGCOUNT
	.align		4
        /*0000*/ 	.byte	0x04, 0x2f
        /*0002*/ 	.short	(.L_1 - .L_0)
	.align		4
.L_0:
        /*0004*/ 	.word	index@(_Z13convolution_xPhS_Pfijjj)
        /*0008*/ 	.word	0x00000020


	//----- nvinfo : EIATTR_FRAME_SIZE
	.align		4
.L_1:
        /*000c*/ 	.byte	0x04, 0x11
        /*000e*/ 	.short	(.L_3 - .L_2)
	.align		4
.L_2:
        /*0010*/ 	.word	index@(_Z13convolution_xPhS_Pfijjj)
        /*0014*/ 	.word	0x00000000


	//----- nvinfo : EIATTR_REGCOUNT
	.align		4
.L_3:
        /*0018*/ 	.byte	0x04, 0x2f
        /*001a*/ 	.short	(.L_5 - .L_4)
	.align		4
.L_4:
        /*001c*/ 	.word	index@(_Z13convolution_yPhS_Pfijjj)
        /*0020*/ 	.word	0x00000020


	//----- nvinfo : EIATTR_FRAME_SIZE
	.align		4
.L_5:
        /*0024*/ 	.byte	0x04, 0x11
        /*0026*/ 	.short	(.L_7 - .L_6)
	.align		4
.L_6:
        /*0028*/ 	.word	index@(_Z13convolution_yPhS_Pfijjj)
        /*002c*/ 	.word	0x00000000


	//----- nvinfo : EIATTR_MIN_STACK_SIZE
	.align		4
.L_7:
        /*0030*/ 	.byte	0x04, 0x12
        /*0032*/ 	.short	(.L_9 - .L_8)
	.align		4
.L_8:
        /*0034*/ 	.word	index@(_Z13convolution_yPhS_Pfijjj)
        /*0038*/ 	.word	0x00000000


	//----- nvinfo : EIATTR_MIN_STACK_SIZE
	.align		4
.L_9:
        /*003c*/ 	.byte	0x04, 0x12
        /*003e*/ 	.short	(.L_11 - .L_10)
	.align		4
.L_10:
        /*0040*/ 	.word	index@(_Z13convolution_xPhS_Pfijjj)
        /*0044*/ 	.word	0x00000000
.L_11:


//--------------------- .nv.compat                --------------------------
	.section	.nv.compat,"",@"SHT_CUDA_COMPAT_INFO"
	.align	4
        /*0000*/ 	.byte	0x02, 0x09, 0x00, 0x00, 0x02, 0x02, 0x01, 0x00, 0x02, 0x05, 0x05, 0x00, 0x03, 0x07, 0x01, 0x01
        /*0010*/ 	.byte	0x02, 0x03, 0x00, 0x00, 0x02, 0x06, 0x01, 0x00, 0x04, 0x0b, 0x08, 0x00, 0x09, 0x00, 0x00, 0x00
        /*0020*/ 	.byte	0x00, 0x00, 0x00, 0x00


//--------------------- .nv.info._Z13convolution_yPhS_Pfijjj --------------------------
	.section	.nv.info._Z13convolution_yPhS_Pfijjj,"",@"SHT_CUDA_INFO"
	.sectionflags	@""
	.align	4


	//----- nvinfo : EIATTR_CUDA_API_VERSION
	.align		4
        /*0000*/ 	.byte	0x04, 0x37
        /*0002*/ 	.short	(.L_13 - .L_12)
.L_12:
        /*0004*/ 	.word	0x00000082


	//----- nvinfo : EIATTR_KPARAM_INFO
	.align		4
.L_13:
        /*0008*/ 	.byte	0x04, 0x17
        /*000a*/ 	.short	(.L_15 - .L_14)
.L_14:
        /*000c*/ 	.word	0x00000000
        /*0010*/ 	.short	0x0006
        /*0012*/ 	.short	0x0024
        /*0014*/ 	.byte	0x00, 0xf0, 0x11, 0x00


	//----- nvinfo : EIATTR_KPARAM_INFO
	.align		4
.L_15:
        /*0018*/ 	.byte	0x04, 0x17
        /*001a*/ 	.short	(.L_17 - .L_16)
.L_16:
        /*001c*/ 	.word	0x00000000
        /*0020*/ 	.short	0x0005
        /*0022*/ 	.short	0x0020
        /*0024*/ 	.byte	0x00, 0xf0, 0x11, 0x00


	//----- nvinfo : EIATTR_KPARAM_INFO
	.align		4
.L_17:
        /*0028*/ 	.byte	0x04, 0x17
        /*002a*/ 	.short	(.L_19 - .L_18)
.L_18:
        /*002c*/ 	.word	0x00000000
        /*0030*/ 	.short	0x0004
        /*0032*/ 	.short	0x001c
        /*0034*/ 	.byte	0x00, 0xf0, 0x11, 0x00


	//----- nvinfo : EIATTR_KPARAM_INFO
	.align		4
.L_19:
        /*0038*/ 	.byte	0x04, 0x17
        /*003a*/ 	.short	(.L_21 - .L_20)
.L_20:
        /*003c*/ 	.word	0x00000000
        /*0040*/ 	.short	0x0003
        /*0042*/ 	.short	0x0018
        /*0044*/ 	.byte	0x00, 0xf0, 0x11, 0x00


	//----- nvinfo : EIATTR_KPARAM_INFO
	.align		4
.L_21:
        /*0048*/ 	.byte	0x04, 0x17
        /*004a*/ 	.short	(.L_23 - .L_22)
.L_22:
        /*004c*/ 	.word	0x00000000
        /*0050*/ 	.short	0x0002
        /*0052*/ 	.short	0x0010
        /*0054*/ 	.byte	0x00, 0xf5, 0x21, 0x00


	//----- nvinfo : EIATTR_KPARAM_INFO
	.align		4
.L_23:
        /*0058*/ 	.byte	0x04, 0x17
        /*005a*/ 	.short	(.L_25 - .L_24)
.L_24:
        /*005c*/ 	.word	0x00000000
        /*0060*/ 	.short	0x0001
        /*0062*/ 	.short	0x0008
        /*0064*/ 	.byte	0x00, 0xf5, 0x21, 0x00


	//----- nvinfo : EIATTR_KPARAM_INFO
	.align		4
.L_25:
        /*0068*/ 	.byte	0x04, 0x17
        /*006a*/ 	.short	(.L_27 - .L_26)
.L_26:
        /*006c*/ 	.word	0x00000000
        /*0070*/ 	.short	0x0000
        /*0072*/ 	.short	0x0000
        /*0074*/ 	.byte	0x00, 0xf5, 0x21, 0x00


	//----- nvinfo : EIATTR_SPARSE_MMA_MASK
	.align		4
.L_27:
        /*0078*/ 	.byte	0x03, 0x50
        /*007a*/ 	.short	0x0000


	//----- nvinfo : EIATTR_MAXREG_COUNT
	.align		4
        /*007c*/ 	.byte	0x03, 0x1b
        /*007e*/ 	.short	0x00ff


	//----- nvinfo : EIATTR_NUM_BARRIERS
	.align		4
        /*0080*/ 	.byte	0x02, 0x4c
        /*0082*/ 	.byte	0x01
	.zero		1


	//----- nvinfo : EIATTR_MERCURY_ISA_VERSION
	.align		4
        /*0084*/ 	.byte	0x03, 0x5f
        /*0086*/ 	.short	0x0101


	//----- nvinfo : EIATTR_VRC_CTA_INIT_COUNT
	.align		4
        /*0088*/ 	.byte	0x02, 0x4a
	.zero		1
	.zero		1


	//----- nvinfo : EIATTR_EXIT_INSTR_OFFSETS
	.align		4
        /*008c*/ 	.byte	0x04, 0x1c
        /*008e*/ 	.short	(.L_29 - .L_28)


	//   ....[0]....
.L_28:
        /*0090*/ 	.word	0x000000d0


	//   ....[1]....
        /*0094*/ 	.word	0x000011e0


	//----- nvinfo : EIATTR_CRS_STACK_SIZE
	.align		4
.L_29:
        /*0098*/ 	.byte	0x04, 0x1e
        /*009a*/ 	.short	(.L_31 - .L_30)
.L_30:
        /*009c*/ 	.word	0x00000000


	//----- nvinfo : EIATTR_CBANK_PARAM_SIZE
	.align		4
.L_31:
        /*00a0*/ 	.byte	0x03, 0x19
        /*00a2*/ 	.short	0x0028


	//----- nvinfo : EIATTR_PARAM_CBANK
	.align		4
        /*00a4*/ 	.byte	0x04, 0x0a
        /*00a6*/ 	.short	(.L_33 - .L_32)
	.align		4
.L_32:
        /*00a8*/ 	.word	index@(.nv.constant0._Z13convolution_yPhS_Pfijjj)
        /*00ac*/ 	.short	0x0380
        /*00ae*/ 	.short	0x0028


	//----- nvinfo : EIATTR_SW_WAR
	.align		4
.L_33:
        /*00b0*/ 	.byte	0x04, 0x36
        /*00b2*/ 	.short	(.L_35 - .L_34)
.L_34:
        /*00b4*/ 	.word	0x00000008
.L_35:


//--------------------- .nv.info._Z13convolution_xPhS_Pfijjj --------------------------
	.section	.nv.info._Z13convolution_xPhS_Pfijjj,"",@"SHT_CUDA_INFO"
	.sectionflags	@""
	.align	4


	//----- nvinfo : EIATTR_CUDA_API_VERSION
	.align		4
        /*0000*/ 	.byte	0x04, 0x37
        /*0002*/ 	.short	(.L_37 - .L_36)
.L_36:
        /*0004*/ 	.word	0x00000082


	//----- nvinfo : EIATTR_KPARAM_INFO
	.align		4
.L_37:
        /*0008*/ 	.byte	0x04, 0x17
        /*000a*/ 	.short	(.L_39 - .L_38)
.L_38:
        /*000c*/ 	.word	0x00000000
        /*0010*/ 	.short	0x0006
        /*0012*/ 	.short	0x0024
        /*0014*/ 	.byte	0x00, 0xf0, 0x11, 0x00


	//----- nvinfo : EIATTR_KPARAM_INFO
	.align		4
.L_39:
        /*0018*/ 	.byte	0x04, 0x17
        /*001a*/ 	.short	(.L_41 - .L_40)
.L_40:
        /*001c*/ 	.word	0x00000000
        /*0020*/ 	.short	0x0005
        /*0022*/ 	.short	0x0020
        /*0024*/ 	.byte	0x00, 0xf0, 0x11, 0x00


	//----- nvinfo : EIATTR_KPARAM_INFO
	.align		4
.L_41:
        /*0028*/ 	.byte	0x04, 0x17
        /*002a*/ 	.short	(.L_43 - .L_42)
.L_42:
        /*002c*/ 	.word	0x00000000
        /*0030*/ 	.short	0x0004
        /*0032*/ 	.short	0x001c
        /*0034*/ 	.byte	0x00, 0xf0, 0x11, 0x00


	//----- nvinfo : EIATTR_KPARAM_INFO
	.align		4
.L_43:
        /*0038*/ 	.byte	0x04, 0x17
        /*003a*/ 	.short	(.L_45 - .L_44)
.L_44:
        /*003c*/ 	.word	0x00000000
        /*0040*/ 	.short	0x0003
        /*0042*/ 	.short	0x0018
        /*0044*/ 	.byte	0x00, 0xf0, 0x11, 0x00


	//----- nvinfo : EIATTR_KPARAM_INFO
	.align		4
.L_45:
        /*0048*/ 	.byte	0x04, 0x17
        /*004a*/ 	.short	(.L_47 - .L_46)
.L_46:
        /*004c*/ 	.word	0x00000000
        /*0050*/ 	.short	0x0002
        /*0052*/ 	.short	0x0010
        /*0054*/ 	.byte	0x00, 0xf5, 0x21, 0x00


	//----- nvinfo : EIATTR_KPARAM_INFO
	.align		4
.L_47:
        /*0058*/ 	.byte	0x04, 0x17
        /*005a*/ 	.short	(.L_49 - .L_48)
.L_48:
        /*005c*/ 	.word	0x00000000
        /*0060*/ 	.short	0x0001
        /*0062*/ 	.short	0x0008
        /*0064*/ 	.byte	0x00, 0xf5, 0x21, 0x00


	//----- nvinfo : EIATTR_KPARAM_INFO
	.align		4
.L_49:
        /*0068*/ 	.byte	0x04, 0x17
        /*006a*/ 	.short	(.L_51 - .L_50)
.L_50:
        /*006c*/ 	.word	0x00000000
        /*0070*/ 	.short	0x0000
        /*0072*/ 	.short	0x0000
        /*0074*/ 	.byte	0x00, 0xf5, 0x21, 0x00


	//----- nvinfo : EIATTR_SPARSE_MMA_MASK
	.align		4
.L_51:
        /*0078*/ 	.byte	0x03, 0x50
        /*007a*/ 	.short	0x0000


	//----- nvinfo : EIATTR_MAXREG_COUNT
	.align		4
        /*007c*/ 	.byte	0x03, 0x1b
        /*007e*/ 	.short	0x00ff


	//----- nvinfo : EIATTR_NUM_BARRIERS
	.align		4
        /*0080*/ 	.byte	0x02, 0x4c
        /*0082*/ 	.byte	0x01
	.zero		1


	//----- nvinfo : EIATTR_MERCURY_ISA_VERSION
	.align		4
        /*0084*/ 	.byte	0x03, 0x5f
        /*0086*/ 	.short	0x0101


	//----- nvinfo : EIATTR_VRC_CTA_INIT_COUNT
	.align		4
        /*0088*/ 	.byte	0x02, 0x4a
	.zero		1
	.zero		1


	//----- nvinfo : EIATTR_EXIT_INSTR_OFFSETS
	.align		4
        /*008c*/ 	.byte	0x04, 0x1c
        /*008e*/ 	.short	(.L_53 - .L_52)


	//   ....[0]....
.L_52:
        /*0090*/ 	.word	0x000000d0


	//   ....[1]....
        /*0094*/ 	.word	0x000011e0


	//----- nvinfo : EIATTR_CRS_STACK_SIZE
	.align		4
.L_53:
        /*0098*/ 	.byte	0x04, 0x1e
        /*009a*/ 	.short	(.L_55 - .L_54)
.L_54:
        /*009c*/ 	.word	0x00000000


	//----- nvinfo : EIATTR_CBANK_PARAM_SIZE
	.align		4
.L_55:
        /*00a0*/ 	.byte	0x03, 0x19
        /*00a2*/ 	.short	0x0028


	//----- nvinfo : EIATTR_PARAM_CBANK
	.align		4
        /*00a4*/ 	.byte	0x04, 0x0a
        /*00a6*/ 	.short	(.L_57 - .L_56)
	.align		4
.L_56:
        /*00a8*/ 	.word	index@(.nv.constant0._Z13convolution_xPhS_Pfijjj)
        /*00ac*/ 	.short	0x0380
        /*00ae*/ 	.short	0x0028


	//----- nvinfo : EIATTR_SW_WAR
	.align		4
.L_57:
        /*00b0*/ 	.byte	0x04, 0x36
        /*00b2*/ 	.short	(.L_59 - .L_58)
.L_58:
        /*00b4*/ 	.word	0x00000008
.L_59:


//--------------------- .nv.callgraph             --------------------------
	.section	.nv.callgraph,"",@"SHT_CUDA_CALLGRAPH"
	.align	4
	.sectionentsize	8
	.align		4
        /*0000*/ 	.word	0x00000000
	.align		4
        /*0004*/ 	.word	0xffffffff
	.align		4
        /*0008*/ 	.word	0x00000000
	.align		4
        /*000c*/ 	.word	0xfffffffe
	.align		4
        /*0010*/ 	.word	0x00000000
	.align		4
        /*0014*/ 	.word	0xfffffffd
	.align		4
        /*0018*/ 	.word	0x00000000
	.align		4
        /*001c*/ 	.word	0xfffffffc


//--------------------- .text._Z13convolution_yPhS_Pfijjj --------------------------
	.section	.text._Z13convolution_yPhS_Pfijjj,"ax",@progbits
	.align	128
        .global         _Z13convolution_yPhS_Pfijjj
        .type           _Z13convolution_yPhS_Pfijjj,@function
        .size           _Z13convolution_yPhS_Pfijjj,(.L_x_18 - _Z13convolution_yPhS_Pfijjj)
        .other          _Z13convolution_yPhS_Pfijjj,@"STO_CUDA_ENTRY STV_DEFAULT"
_Z13convolution_yPhS_Pfijjj:
.text._Z13convolution_yPhS_Pfijjj:
[----:B------:R-:W-:Y:S01]  /*0000*/  LDC R1, c[0x0][0x37c] ;  /* 0x0000df00ff017b82 */ /* 0x000fe20000000800 */
[----:B------:R-:W0:Y:S07]  /*0010*/  S2R R17, SR_TID.Y ;  /* 0x0000000000117919 */ /* 0x000e2e0000002200 */
[----:B------:R-:W1:Y:S01]  /*0020*/  S2UR UR4, SR_CTAID.Y ;  /* 0x00000000000479c3 */ /* 0x000e620000002600 */
[----:B------:R-:W2:Y:S01]  /*0030*/  LDCU UR5, c[0x0][0x360] ;  /* 0x00006c00ff0577ac */ /* 0x000ea20008000800 */
[----:B------:R-:W2:Y:S01]  /*0040*/  S2R R5, SR_CTAID.X ;  /* 0x0000000000057919 */ /* 0x000ea20000002500 */
[----:B------:R-:W1:Y:S01]  /*0050*/  LDCU UR7, c[0x0][0x364] ;  /* 0x00006c80ff0777ac */ /* 0x000e620008000800 */
[----:B------:R-:W2:Y:S01]  /*0060*/  S2R R12, SR_TID.X ;  /* 0x00000000000c7919 */ /* 0x000ea20000002100 */
[----:B------:R-:W3:Y:S01]  /*0070*/  LDCU.64 UR12, c[0x0][0x3a0] ;  /* 0x00007400ff0c77ac */ /* 0x000ee20008000a00 */
[----:B-1----:R-:W-:-:S06]  /*0080*/  UIMAD UR4, UR7, UR4, URZ ;  /* 0x00000004070472a4 */ /* 0x002fcc000f8e02ff */
[----:B0-----:R-:W-:-:S05]  /*0090*/  VIADD R0, R17, UR4 ;  /* 0x0000000411007c36 */ /* 0x001fca0008000000 */
[----:B---3--:R-:W-:Y:S01]  /*00a0*/  ISETP.GE.U32.AND P0, PT, R0, UR13, PT ;  /* 0x0000000d00007c0c */ /* 0x008fe2000bf06070 */
[----:B--2---:R-:W-:-:S05]  /*00b0*/  IMAD R5, R5, UR5, R12 ;  /* 0x0000000505057c24 */ /* 0x004fca000f8e020c */
[----:B------:R-:W-:-:S13]  /*00c0*/  ISETP.GE.U32.OR P0, PT, R5, UR12, P0 ;  /* 0x0000000c05007c0c */ /* 0x000fda0008706470 */
[----:B------:R-:W-:Y:S05]  /*00d0*/  @P0 EXIT ;  /* 0x000000000000094d */ /* 0x000fea0003800000 */
[----:B------:R-:W0:Y:S01]  /*00e0*/  LDCU UR13, c[0x0][0x398] ;  /* 0x00007300ff0d77ac */ /* 0x000e220008000800 */
[----:B------:R-:W-:Y:S01]  /*00f0*/  BSSY.RECONVERGENT B0, `(.L_x_0) ;  /* 0x0000022000007945 */ /* 0x000fe20003800200 */
[----:B------:R-:W1:Y:S01]  /*0100*/  LDCU.64 UR10, c[0x0][0x358] ;  /* 0x00006b00ff0a77ac */ /* 0x000e620008000a00 */
[----:B------:R-:W2:Y:S01]  /*0110*/  LDCU UR5, c[0x0][0x39c] ;  /* 0x00007380ff0577ac */ /* 0x000ea20008000800 */
[----:B------:R-:W3:Y:S01]  /*0120*/  LDCU.64 UR8, c[0x0][0x380] ;  /* 0x00007000ff0877ac */ /* 0x000ee20008000a00 */
[----:B0-----:R-:W-:-:S06]  /*0130*/  UIADD3 UR6, UPT, UPT, UR7, -0x1, UR13 ;  /* 0xffffffff07067890 */ /* 0x001fcc000fffe00d */
[----:B------:R-:W-:-:S13]  /*0140*/  ISETP.GE.AND P0, PT, R17, UR6, PT ;  /* 0x0000000611007c0c */ /* 0x000fda000bf06270 */
[----:B-123--:R-:W-:Y:S05]  /*0150*/  @P0 BRA `(.L_x_1) ;  /* 0x00000000006c0947 */ /* 0x00efea0003800000 */
[----:B------:R-:W0:Y:S01]  /*0160*/  S2R R13, SR_CgaCtaId ;  /* 0x00000000000d7919 */ /* 0x000e220000008800 */
[----:B------:R-:W-:Y:S01]  /*0170*/  MOV R2, 0x400 ;  /* 0x0000040000027802 */ /* 0x000fe20000000f00 */
[----:B------:R-:W-:Y:S02]  /*0180*/  IMAD R4, R12, UR6, RZ ;  /* 0x000000060c047c24 */ /* 0x000fe4000f8e02ff */
[----:B------:R-:W-:Y:S01]  /*0190*/  IMAD.MOV.U32 R11, RZ, RZ, R17 ;  /* 0x000000ffff0b7224 */ /* 0x000fe200078e0011 */
[----:B0-----:R-:W-:-:S07]  /*01a0*/  LEA R13, R13, R2, 0x18 ;  /* 0x000000020d0d7211 */ /* 0x001fce00078ec0ff */
.L_x_2:
[----:B0-----:R-:W-:-:S05]  /*01b0*/  IADD3 R2, PT, PT, R11, UR4, RZ ;  /* 0x000000040b027c10 */ /* 0x001fca000fffe0ff */
[----:B------:R-:W-:-:S04]  /*01c0*/  IMAD R2, R2, UR5, R5 ;  /* 0x0000000502027c24 */ /* 0x000fc8000f8e0205 */
[----:B------:R-:W-:-:S04]  /*01d0*/  IMAD R2, R2, 0x3, RZ ;  /* 0x0000000302027824 */ /* 0x000fc800078e02ff */
[C---:B------:R-:W-:Y:S02]  /*01e0*/  VIADD R6, R2.reuse, 0x1 ;  /* 0x0000000102067836 */ /* 0x040fe40000000000 */
[C---:B------:R-:W-:Y:S01]  /*01f0*/  VIADD R8, R2.reuse, 0x2 ;  /* 0x0000000202087836 */ /* 0x040fe20000000000 */
[----:B------:R-:W-:Y:S02]  /*0200*/  IADD3 R2, P0, PT, R2, UR8, RZ ;  /* 0x0000000802027c10 */ /* 0x000fe4000ff1e0ff */
[----:B------:R-:W-:Y:S02]  /*0210*/  IADD3 R6, P1, PT, R6, UR8, RZ ;  /* 0x0000000806067c10 */ /* 0x000fe4000ff3e0ff */
[----:B------:R-:W-:Y:S02]  /*0220*/  IADD3 R8, P2, PT, R8, UR8, RZ ;  /* 0x0000000808087c10 */ /* 0x000fe4000ff5e0ff */
[----:B------:R-:W-:Y:S01]  /*0230*/  IADD3.X R3, PT, PT, RZ, UR9, RZ, P0, !PT ;  /* 0x00000009ff037c10 */ /* 0x000fe200087fe4ff */
[----:B------:R-:W-:-:S02]  /*0240*/  IMAD.X R7, RZ, RZ, UR9, P1 ;  /* 0x00000009ff077e24 */ /* 0x000fc400088e06ff */
[----:B------:R-:W-:Y:S02]  /*0250*/  IMAD.X R9, RZ, RZ, UR9, P2 ;  /* 0x00000009ff097e24 */ /* 0x000fe400090e06ff */
[----:B------:R-:W2:Y:S04]  /*0260*/  LDG.E.U8 R2, desc[UR10][R2.64] ;  /* 0x0000000a02027981 */ /* 0x000ea8000c1e1100 */
[----:B------:R-:W3:Y:S04]  /*0270*/  LDG.E.U8 R6, desc[UR10][R6.64] ;  /* 0x0000000a06067981 */ /* 0x000ee8000c1e1100 */
[----:B------:R-:W4:Y:S01]  /*0280*/  LDG.E.U8 R8, desc[UR10][R8.64] ;  /* 0x0000000a08087981 */ /* 0x000f22000c1e1100 */
[----:B------:R-:W-:Y:S01]  /*0290*/  IADD3 R10, PT, PT, R4, R11, RZ ;  /* 0x0000000b040a7210 */ /* 0x000fe20007ffe0ff */
[----:B------:R-:W-:-:S04]  /*02a0*/  VIADD R11, R11, UR7 ;  /* 0x000000070b0b7c36 */ /* 0x000fc80008000000 */
[----:B------:R-:W-:Y:S01]  /*02b0*/  IMAD R15, R10, 0x3, R13 ;  /* 0x000000030a0f7824 */ /* 0x000fe200078e020d */
[----:B------:R-:W-:-:S04]  /*02c0*/  ISETP.GE.AND P0, PT, R11, UR6, PT ;  /* 0x000000060b007c0c */ /* 0x000fc8000bf06270 */
[----:B--2---:R0:W-:Y:S04]  /*02d0*/  STS.U8 [R15], R2 ;  /* 0x000000020f007388 */ /* 0x0041e80000000000 */
[----:B---3--:R0:W-:Y:S04]  /*02e0*/  STS.U8 [R15+0x1], R6 ;  /* 0x000001060f007388 */ /* 0x0081e80000000000 */
[----:B----4-:R0:W-:Y:S01]  /*02f0*/  STS.U8 [R15+0x2], R8 ;  /* 0x000002080f007388 */ /* 0x0101e20000000000 */
[----:B------:R-:W-:Y:S05]  /*0300*/  @!P0 BRA `(.L_x_2) ;  /* 0xfffffffc00a88947 */ /* 0x000fea000383ffff */
.L_x_1:
[----:B------:R-:W-:Y:S05]  /*0310*/  BSYNC.RECONVERGENT B0 ;  /* 0x0000000000007941 */ /* 0x000fea0003800200 */
.L_x_0:
[----:B------:R-:W-:Y:S01]  /*0320*/  BAR.SYNC.DEFER_BLOCKING 0x0 ;  /* 0x0000000000007b1d */ /* 0x000fe20000010000 */
[----:B------:R-:W-:Y:S01]  /*0330*/  UISETP.GE.AND UP0, UPT, UR13, 0x1, UPT ;  /* 0x000000010d00788c */ /* 0x000fe2000bf06270 */
[----:B------:R-:W-:Y:S02]  /*0340*/  HFMA2 R10, -RZ, RZ, 0, 0 ;  /* 0x00000000ff0a7431 */ /* 0x000fe400000001ff */
[----:B0-----:R-:W-:Y:S02]  /*0350*/  IMAD.MOV.U32 R8, RZ, RZ, RZ ;  /* 0x000000ffff087224 */ /* 0x001fe400078e00ff */
[----:B------:R-:W-:-:S04]  /*0360*/  IMAD.MOV.U32 R25, RZ, RZ, RZ ;  /* 0x000000ffff197224 */ /* 0x000fc800078e00ff */
[----:B------:R-:W-:Y:S05]  /*0370*/  BRA.U !UP0, `(.L_x_3) ;  /* 0x0000000d08547547 */ /* 0x000fea000b800000 */
[----:B------:R-:W-:Y:S01]  /*0380*/  UISETP.GE.U32.AND UP1, UPT, UR13, 0x8, UPT ;  /* 0x000000080d00788c */ /* 0x000fe2000bf26070 */
[----:B------:R-:W-:Y:S01]  /*0390*/  IMAD R6, R12, UR6, R17 ;  /* 0x000000060c067c24 */ /* 0x000fe2000f8e0211 */
[----:B------:R-:W-:Y:S01]  /*03a0*/  ULOP3.LUT UR7, UR13, 0x7, URZ, 0xc0, !UPT ;  /* 0x000000070d077892 */ /* 0x000fe2000f8ec0ff */
[----:B------:R-:W-:Y:S01]  /*03b0*/  IMAD.MOV.U32 R25, RZ, RZ, RZ ;  /* 0x000000ffff197224 */ /* 0x000fe200078e00ff */
[----:B------:R-:W-:Y:S01]  /*03c0*/  MOV R7, RZ ;  /* 0x000000ff00077202 */ /* 0x000fe20000000f00 */
[----:B------:R-:W-:Y:S01]  /*03d0*/  IMAD.MOV.U32 R10, RZ, RZ, RZ ;  /* 0x000000ffff0a7224 */ /* 0x000fe200078e00ff */
[----:B------:R-:W-:Y:S01]  /*03e0*/  MOV R8, RZ ;  /* 0x000000ff00087202 */ /* 0x000fe20000000f00 */
[----:B------:R-:W-:Y:S02]  /*03f0*/  UISETP.NE.AND UP0, UPT, UR7, URZ, UPT ;  /* 0x000000ff0700728c */ /* 0x000fe4000bf05270 */
[----:B------:R-:W-:Y:S09]  /*0400*/  BRA.U !UP1, `(.L_x_4) ;  /* 0x0000000509907547 */ /* 0x000ff2000b800000 */
[----:B------:R-:W0:Y:S01]  /*0410*/  S2R R3, SR_CgaCtaId ;  /* 0x0000000000037919 */ /* 0x000e220000008800 */
[----:B------:R-:W1:Y:S01]  /*0420*/  LDCU.64 UR4, c[0x0][0x390] ;  /* 0x00007200ff0477ac */ /* 0x000e620008000a00 */
[----:B------:R-:W-:Y:S01]  /*0430*/  MOV R2, 0x400 ;  /* 0x0000040000027802 */ /* 0x000fe20000000f00 */
[----:B------:R-:W-:Y:S01]  /*0440*/  IMAD R4, R6, 0x3, RZ ;  /* 0x0000000306047824 */ /* 0x000fe200078e02ff */
[----:B------:R-:W-:Y:S01]  /*0450*/  ULOP3.LUT UR8, UR13, 0x7ffffff8, URZ, 0xc0, !UPT ;  /* 0x7ffffff80d087892 */ /* 0x000fe2000f8ec0ff */
[----:B------:R-:W-:-:S03]  /*0460*/  IMAD.MOV.U32 R25, RZ, RZ, RZ ;  /* 0x000000ffff197224 */ /* 0x000fc600078e00ff */
[----:B------:R-:W-:Y:S02]  /*0470*/  UIADD3 UR9, UPT, UPT, -UR8, URZ, URZ ;  /* 0x000000ff08097290 */ /* 0x000fe4000fffe1ff */
[----:B------:R-:W-:Y:S01]  /*0480*/  MOV R7, UR8 ;  /* 0x0000000800077c02 */ /* 0x000fe20008000f00 */
[----:B-1----:R-:W-:-:S04]  /*0490*/  UIADD3 UR4, UP1, UPT, UR4, 0x10, URZ ;  /* 0x0000001004047890 */ /* 0x002fc8000ff3e0ff */
[----:B------:R-:W-:Y:S01]  /*04a0*/  UIADD3.X UR5, UPT, UPT, URZ, UR5, URZ, UP1, !UPT ;  /* 0x00000005ff057290 */ /* 0x000fe20008ffe4ff */
[----:B0-----:R-:W-:Y:S01]  /*04b0*/  LEA R3, R3, R2, 0x18 ;  /* 0x0000000203037211 */ /* 0x001fe200078ec0ff */
[----:B------:R-:W-:-:S03]  /*04c0*/  IMAD.U32 R2, RZ, RZ, UR4 ;  /* 0x00000004ff027e24 */ /* 0x000fc6000f8e00ff */
[----:B------:R-:W-:Y:S02]  /*04d0*/  IADD3 R4, PT, PT, R4, 0xb, R3 ;  /* 0x0000000b04047810 */ /* 0x000fe40007ffe003 */
[----:B------:R-:W-:-:S07]  /*04e0*/  MOV R3, UR5 ;  /* 0x0000000500037c02 */ /* 0x000fce0008000f00 */
.L_x_5:
[----:B------:R-:W2:Y:S04]  /*04f0*/  LDG.E R27, desc[UR10][R2.64+-0x10] ;  /* 0xfffff00a021b7981 */ /* 0x000ea8000c1e1900 */
[----:B------:R-:W3:Y:S04]  /*0500*/  LDG.E R18, desc[UR10][R2.64+-0xc] ;  /* 0xfffff40a02127981 */ /* 0x000ee8000c1e1900 */
[----:B------:R-:W4:Y:S04]  /*0510*/  LDG.E R16, desc[UR10][R2.64+-0x8] ;  /* 0xfffff80a02107981 */ /* 0x000f28000c1e1900 */
[----:B------:R-:W5:Y:S04]  /*0520*/  LDG.E R15, desc[UR10][R2.64+-0x4] ;  /* 0xfffffc0a020f7981 */ /* 0x000f68000c1e1900 */
[----:B------:R-:W5:Y:S04]  /*0530*/  LDG.E R12, desc[UR10][R2.64] ;  /* 0x0000000a020c7981 */ /* 0x000f68000c1e1900 */
[----:B------:R-:W5:Y:S04]  /*0540*/  LDG.E R13, desc[UR10][R2.64+0x4] ;  /* 0x0000040a020d7981 */ /* 0x000f68000c1e1900 */
[----:B------:R-:W5:Y:S04]  /*0550*/  LDG.E R11, desc[UR10][R2.64+0x8] ;  /* 0x0000080a020b7981 */ /* 0x000f68000c1e1900 */
[----:B------:R0:W5:Y:S01]  /*0560*/  LDG.E R9, desc[UR10][R2.64+0xc] ;  /* 0x00000c0a02097981 */ /* 0x000162000c1e1900 */
[----:B------:R-:W-:-:S03]  /*0570*/  UIADD3 UR9, UPT, UPT, UR9, 0x8, URZ ;  /* 0x0000000809097890 */ /* 0x000fc6000fffe0ff */
[----:B------:R-:W1:Y:S01]  /*0580*/  LDS.U8 R19, [R4+-0xb] ;  /* 0xfffff50004137984 */ /* 0x000e620000000000 */
[----:B------:R-:W-:-:S03]  /*0590*/  UISETP.NE.AND UP1, UPT, UR9, URZ, UPT ;  /* 0x000000ff0900728c */ /* 0x000fc6000bf25270 */
[----:B------:R-:W1:Y:S01]  /*05a0*/  LDS.U8 R24, [R4+-0xa] ;  /* 0xfffff60004187984 */ /* 0x000e620000000000 */
[----:B0-----:R-:W-:-:S03]  /*05b0*/  IADD3 R2, P0, PT, R2, 0x20, RZ ;  /* 0x0000002002027810 */ /* 0x001fc60007f1e0ff */
[----:B------:R-:W0:Y:S02]  /*05c0*/  LDS.U8 R14, [R4+-0x9] ;  /* 0xfffff700040e7984 */ /* 0x000e240000000000 */
[----:B------:R-:W-:Y:S02]  /*05d0*/  IMAD.X R3, RZ, RZ, R3, P0 ;  /* 0x000000ffff037224 */ /* 0x000fe400000e0603 */
[----:B------:R-:W0:Y:S04]  /*05e0*/  LDS.U8 R22, [R4+-0x8] ;  /* 0xfffff80004167984 */ /* 0x000e280000000000 */
[----:B------:R-:W-:Y:S04]  /*05f0*/  LDS.U8 R23, [R4+-0x7] ;  /* 0xfffff90004177984 */ /* 0x000fe80000000000 */
[----:B------:R-:W-:Y:S04]  /*0600*/  LDS.U8 R17, [R4+-0x6] ;  /* 0xfffffa0004117984 */ /* 0x000fe80000000000 */
[----:B------:R-:W0:Y:S01]  /*0610*/  LDS.U8 R21, [R4+-0x5] ;  /* 0xfffffb0004157984 */ /* 0x000e220000000000 */
[----:B-1----:R-:W-:-:S03]  /*0620*/  I2FP.F32.U32 R20, R19 ;  /* 0x0000001300147245 */ /* 0x002fc60000201000 */
[----:B------:R-:W1:Y:S01]  /*0630*/  LDS.U8 R19, [R4+-0x4] ;  /* 0xfffffc0004137984 */ /* 0x000e620000000000 */
[----:B------:R-:W-:Y:S02]  /*0640*/  I2FP.F32.U32 R24, R24 ;  /* 0x0000001800187245 */ /* 0x000fe40000201000 */
[----:B0-----:R-:W-:Y:S02]  /*0650*/  I2FP.F32.U32 R14, R14 ;  /* 0x0000000e000e7245 */ /* 0x001fe40000201000 */
[----:B------:R-:W-:Y:S02]  /*0660*/  I2FP.F32.U32 R22, R22 ;  /* 0x0000001600167245 */ /* 0x000fe40000201000 */
[----:B------:R-:W-:Y:S01]  /*0670*/  I2FP.F32.U32 R21, R21 ;  /* 0x0000001500157245 */ /* 0x000fe20000201000 */
[C---:B--2---:R-:W-:Y:S01]  /*0680*/  FFMA R25, R27.reuse, R20, R25 ;  /* 0x000000141b197223 */ /* 0x044fe20000000019 */
[C---:B------:R-:W-:Y:S01]  /*0690*/  FFMA R29, R27.reuse, R24, R10 ;  /* 0x000000181b1d7223 */ /* 0x040fe2000000000a */
[----:B------:R-:W0:Y:S01]  /*06a0*/  LDS.U8 R20, [R4+-0x3] ;  /* 0xfffffd0004147984 */ /* 0x000e220000000000 */
[----:B------:R-:W-:Y:S01]  /*06b0*/  FFMA R27, R27, R14, R8 ;  /* 0x0000000e1b1b7223 */ /* 0x000fe20000000008 */
[----:B------:R-:W-:Y:S01]  /*06c0*/  I2FP.F32.U32 R24, R23 ;  /* 0x0000001700187245 */ /* 0x000fe20000201000 */
[----:B---3--:R-:W-:Y:S01]  /*06d0*/  FFMA R25, R18, R22, R25 ;  /* 0x0000001612197223 */ /* 0x008fe20000000019 */
[----:B------:R-:W2:Y:S01]  /*06e0*/  LDS.U8 R8, [R4+-0x2] ;  /* 0xfffffe0004087984 */ /* 0x000ea20000000000 */
[----:B------:R-:W-:-:S02]  /*06f0*/  I2FP.F32.U32 R22, R17 ;  /* 0x0000001100167245 */ /* 0x000fc40000201000 */
[C---:B------:R-:W-:Y:S01]  /*0700*/  FFMA R23, R18.reuse, R24, R29 ;  /* 0x0000001812177223 */ /* 0x040fe2000000001d */
[----:B------:R-:W3:Y:S01]  /*0710*/  LDS.U8 R14, [R4+-0x1] ;  /* 0xffffff00040e7984 */ /* 0x000ee20000000000 */
[----:B-1----:R-:W-:Y:S01]  /*0720*/  I2FP.F32.U32 R24, R19 ;  /* 0x0000001300187245 */ /* 0x002fe20000201000 */
[----:B------:R-:W-:Y:S01]  /*0730*/  FFMA R27, R18, R22, R27 ;  /* 0x00000016121b7223 */ /* 0x000fe2000000001b */
[C---:B----4-:R-:W-:Y:S01]  /*0740*/  FFMA R22, R16.reuse, R21, R25 ;  /* 0x0000001510167223 */ /* 0x050fe20000000019 */
[----:B------:R-:W1:Y:S02]  /*0750*/  LDS.U8 R10, [R4] ;  /* 0x00000000040a7984 */ /* 0x000e640000000000 */
[----:B------:R-:W-:Y:S02]  /*0760*/  FFMA R24, R16, R24, R23 ;  /* 0x0000001810187223 */ /* 0x000fe40000000017 */
[----:B------:R-:W4:Y:S04]  /*0770*/  LDS.U8 R17, [R4+0x1] ;  /* 0x0000010004117984 */ /* 0x000f280000000000 */
[----:B------:R-:W4:Y:S04]  /*0780*/  LDS.U8 R18, [R4+0x2] ;  /* 0x0000020004127984 */ /* 0x000f280000000000 */
[----:B------:R-:W4:Y:S04]  /*0790*/  LDS.U8 R19, [R4+0x4] ;  /* 0x0000040004137984 */ /* 0x000f280000000000 */
[----:B------:R-:W4:Y:S04]  /*07a0*/  LDS.U8 R21, [R4+0x6] ;  /* 0x0000060004157984 */ /* 0x000f280000000000 */
[----:B------:R-:W4:Y:S01]  /*07b0*/  LDS.U8 R23, [R4+0xa] ;  /* 0x00000a0004177984 */ /* 0x000f220000000000 */
[----:B0-----:R-:W-:-:S03]  /*07c0*/  I2FP.F32.U32 R26, R20 ;  /* 0x00000014001a7245 */ /* 0x001fc60000201000 */
[----:B------:R-:W0:Y:S01]  /*07d0*/  LDS.U8 R20, [R4+0x3] ;  /* 0x0000030004147984 */ /* 0x000e220000000000 */
[----:B--2---:R-:W-:Y:S01]  /*07e0*/  I2FP.F32.U32 R25, R8 ;  /* 0x0000000800197245 */ /* 0x004fe20000201000 */
[----:B------:R-:W-:Y:S02]  /*07f0*/  FFMA R26, R16, R26, R27 ;  /* 0x0000001a101a7223 */ /* 0x000fe4000000001b */
[----:B------:R-:W2:Y:S01]  /*0800*/  LDS.U8 R8, [R4+0x8] ;  /* 0x0000080004087984 */ /* 0x000ea20000000000 */
[----:B---3--:R-:W-:Y:S01]  /*0810*/  I2FP.F32.U32 R27, R14 ;  /* 0x0000000e001b7245 */ /* 0x008fe20000201000 */
[C---:B-----5:R-:W-:Y:S02]  /*0820*/  FFMA R25, R15.reuse, R25, R22 ;  /* 0x000000190f197223 */ /* 0x060fe40000000016 */
[----:B------:R-:W3:Y:S01]  /*0830*/  LDS.U8 R16, [R4+0x5] ;  /* 0x0000050004107984 */ /* 0x000ee20000000000 */
[----:B-1----:R-:W-:Y:S01]  /*0840*/  I2FP.F32.U32 R29, R10 ;  /* 0x0000000a001d7245 */ /* 0x002fe20000201000 */
[----:B------:R-:W-:-:S02]  /*0850*/  FFMA R27, R15, R27, R24 ;  /* 0x0000001b0f1b7223 */ /* 0x000fc40000000018 */
[----:B------:R-:W1:Y:S01]  /*0860*/  LDS.U8 R10, [R4+0x7] ;  /* 0x00000700040a7984 */ /* 0x000e620000000000 */
[----:B----4-:R-:W-:Y:S01]  /*0870*/  I2FP.F32.U32 R17, R17 ;  /* 0x0000001100117245 */ /* 0x010fe20000201000 */
[----:B------:R-:W-:Y:S02]  /*0880*/  FFMA R29, R15, R29, R26 ;  /* 0x0000001d0f1d7223 */ /* 0x000fe4000000001a */
[----:B------:R-:W4:Y:S01]  /*0890*/  LDS.U8 R14, [R4+0x9] ;  /* 0x00000900040e7984 */ /* 0x000f220000000000 */
[----:B------:R-:W-:Y:S01]  /*08a0*/  I2FP.F32.U32 R18, R18 ;  /* 0x0000001200127245 */ /* 0x000fe20000201000 */
[C---:B------:R-:W-:Y:S02]  /*08b0*/  FFMA R24, R12.reuse, R17, R25 ;  /* 0x000000110c187223 */ /* 0x040fe40000000019 */
[----:B------:R-:W5:Y:S01]  /*08c0*/  LDS.U8 R22, [R4+0xb] ;  /* 0x00000b0004167984 */ /* 0x000f620000000000 */
[----:B------:R-:W-:Y:S01]  /*08d0*/  I2FP.F32.U32 R19, R19 ;  /* 0x0000001300137245 */ /* 0x000fe20000201000 */
[----:B------:R-:W-:-:S02]  /*08e0*/  FFMA R18, R12, R18, R27 ;  /* 0x000000120c127223 */ /* 0x000fc4000000001b */
[----:B------:R0:W5:Y:S01]  /*08f0*/  LDS.U8 R15, [R4+0xc] ;  /* 0x00000c00040f7984 */ /* 0x0001620000000000 */
[----:B------:R-:W-:Y:S01]  /*0900*/  I2FP.F32.U32 R21, R21 ;  /* 0x0000001500157245 */ /* 0x000fe20000201000 */
[----:B------:R-:W-:Y:S01]  /*0910*/  FFMA R24, R13, R19, R24 ;  /* 0x000000130d187223 */ /* 0x000fe20000000018 */
[----:B------:R-:W-:Y:S02]  /*0920*/  I2FP.F32.U32 R23, R23 ;  /* 0x0000001700177245 */ /* 0x000fe40000201000 */
[----:B0-----:R-:W-:Y:S02]  /*0930*/  IADD3 R4, PT, PT, R4, 0x18, RZ ;  /* 0x0000001804047810 */ /* 0x001fe40007ffe0ff */
[----:B------:R-:W-:Y:S02]  /*0940*/  I2FP.F32.U32 R20, R20 ;  /* 0x0000001400147245 */ /* 0x000fe40000201000 */
[----:B--2---:R-:W-:-:S03]  /*0950*/  I2FP.F32.U32 R17, R8 ;  /* 0x0000000800117245 */ /* 0x004fc60000201000 */
[----:B------:R-:W-:Y:S01]  /*0960*/  FFMA R12, R12, R20, R29 ;  /* 0x000000140c0c7223 */ /* 0x000fe2000000001d */
[----:B---3--:R-:W-:-:S03]  /*0970*/  I2FP.F32.U32 R16, R16 ;  /* 0x0000001000107245 */ /* 0x008fc60000201000 */
[C---:B------:R-:W-:Y:S01]  /*0980*/  FFMA R12, R13.reuse, R21, R12 ;  /* 0x000000150d0c7223 */ /* 0x040fe2000000000c */
[----:B-1----:R-:W-:Y:S01]  /*0990*/  I2FP.F32.U32 R10, R10 ;  /* 0x0000000a000a7245 */ /* 0x002fe20000201000 */
[----:B------:R-:W-:Y:S01]  /*09a0*/  FFMA R16, R13, R16, R18 ;  /* 0x000000100d107223 */ /* 0x000fe20000000012 */
[----:B----4-:R-:W-:-:S03]  /*09b0*/  I2FP.F32.U32 R14, R14 ;  /* 0x0000000e000e7245 */ /* 0x010fc60000201000 */
[C---:B------:R-:W-:Y:S01]  /*09c0*/  FFMA R10, R11.reuse, R10, R24 ;  /* 0x0000000a0b0a7223 */ /* 0x040fe20000000018 */
[C---:B------:R-:W-:Y:S01]  /*09d0*/  FFMA R16, R11.reuse, R17, R16 ;  /* 0x000000110b107223 */ /* 0x040fe20000000010 */
[----:B-----5:R-:W-:Y:S01]  /*09e0*/  I2FP.F32.U32 R13, R22 ;  /* 0x00000016000d7245 */ /* 0x020fe20000201000 */
[----:B------:R-:W-:Y:S01]  /*09f0*/  FFMA R12, R11, R14, R12 ;  /* 0x0000000e0b0c7223 */ /* 0x000fe2000000000c */
[C---:B------:R-:W-:Y:S01]  /*0a00*/  FFMA R25, R9.reuse, R23, R10 ;  /* 0x0000001709197223 */ /* 0x040fe2000000000a */
[----:B------:R-:W-:Y:S02]  /*0a10*/  I2FP.F32.U32 R15, R15 ;  /* 0x0000000f000f7245 */ /* 0x000fe40000201000 */
[----:B------:R-:W-:-:S03]  /*0a20*/  FFMA R10, R9, R13, R16 ;  /* 0x0000000d090a7223 */ /* 0x000fc60000000010 */
[----:B------:R-:W-:Y:S01]  /*0a30*/  FFMA R8, R9, R15, R12 ;  /* 0x0000000f09087223 */ /* 0x000fe2000000000c */
[----:B------:R-:W-:Y:S06]  /*0a40*/  BRA.U UP1, `(.L_x_5) ;  /* 0xfffffff901a87547 */ /* 0x000fec000b83ffff */
.L_x_4:
[----:B------:R-:W-:Y:S05]  /*0a50*/  BRA.U !UP0, `(.L_x_3) ;  /* 0x00000005089c7547 */ /* 0x000fea000b800000 */
[----:B------:R-:W-:Y:S02]  /*0a60*/  UISETP.GE.U32.AND UP0, UPT, UR7, 0x4, UPT ;  /* 0x000000040700788c */ /* 0x000fe4000bf06070 */
[----:B------:R-:W-:-:S04]  /*0a70*/  ULOP3.LUT UR4, UR13, 0x3, URZ, 0xc0, !UPT ;  /* 0x000000030d047892 */ /* 0x000fc8000f8ec0ff */
[----:B------:R-:W-:-:S03]  /*0a80*/  UISETP.NE.AND UP1, UPT, UR4, URZ, UPT ;  /* 0x000000ff0400728c */ /* 0x000fc6000bf25270 */
[----:B------:R-:W-:Y:S08]  /*0a90*/  BRA.U !UP0, `(.L_x_6) ;  /* 0x0000000108c07547 */ /* 0x000ff0000b800000 */
[----:B------:R-:W0:Y:S02]  /*0aa0*/  LDC.64 R12, c[0x0][0x390] ;  /* 0x0000e400ff0c7b82 */ /* 0x000e240000000a00 */
[----:B0-----:R-:W-:-:S05]  /*0ab0*/  IMAD.WIDE.U32 R12, R7, 0x4, R12 ;  /* 0x00000004070c7825 */ /* 0x001fca00078e000c */
[----:B------:R-:W2:Y:S04]  /*0ac0*/  LDG.E R4, desc[UR10][R12.64] ;  /* 0x0000000a0c047981 */ /* 0x000ea8000c1e1900 */
[----:B------:R-:W3:Y:S04]  /*0ad0*/  LDG.E R3, desc[UR10][R12.64+0x4] ;  /* 0x0000040a0c037981 */ /* 0x000ee8000c1e1900 */
[----:B------:R-:W4:Y:S04]  /*0ae0*/  LDG.E R2, desc[UR10][R12.64+0x8] ;  /* 0x0000080a0c027981 */ /* 0x000f28000c1e1900 */
[----:B------:R0:W5:Y:S01]  /*0af0*/  LDG.E R9, desc[UR10][R12.64+0xc] ;  /* 0x00000c0a0c097981 */ /* 0x000162000c1e1900 */
[----:B------:R-:W-:Y:S01]  /*0b00*/  MOV R11, 0x400 ;  /* 0x00000400000b7802 */ /* 0x000fe20000000f00 */
[----:B------:R-:W1:Y:S03]  /*0b10*/  S2R R14, SR_CgaCtaId ;  /* 0x00000000000e7919 */ /* 0x000e660000008800 */
[----:B-1----:R-:W-:Y:S01]  /*0b20*/  LEA R14, R14, R11, 0x18 ;  /* 0x0000000b0e0e7211 */ /* 0x002fe200078ec0ff */
[----:B------:R-:W-:Y:S01]  /*0b30*/  IMAD.IADD R11, R6, 0x1, R7 ;  /* 0x00000001060b7824 */ /* 0x000fe200078e0207 */
[----:B------:R-:W-:-:S03]  /*0b40*/  IADD3 R7, PT, PT, R7, 0x4, RZ ;  /* 0x0000000407077810 */ /* 0x000fc60007ffe0ff */
[----:B------:R-:W-:-:S05]  /*0b50*/  IMAD R19, R11, 0x3, R14 ;  /* 0x000000030b137824 */ /* 0x000fca00078e020e */
[----:B------:R-:W1:Y:S04]  /*0b60*/  LDS.U8 R20, [R19] ;  /* 0x0000000013147984 */ /* 0x000e680000000000 */
[----:B------:R-:W1:Y:S04]  /*0b70*/  LDS.U8 R21, [R19+0x1] ;  /* 0x0000010013157984 */ /* 0x000e680000000000 */
[----:B------:R-:W1:Y:S04]  /*0b80*/  LDS.U8 R22, [R19+0x2] ;  /* 0x0000020013167984 */ /* 0x000e680000000000 */
[----:B------:R-:W1:Y:S04]  /*0b90*/  LDS.U8 R24, [R19+0x3] ;  /* 0x0000030013187984 */ /* 0x000e680000000000 */
[----:B------:R-:W-:Y:S04]  /*0ba0*/  LDS.U8 R11, [R19+0x4] ;  /* 0x00000400130b7984 */ /* 0x000fe80000000000 */
[----:B0-----:R-:W-:Y:S04]  /*0bb0*/  LDS.U8 R12, [R19+0x5] ;  /* 0x00000500130c7984 */ /* 0x001fe80000000000 */
[----:B------:R-:W0:Y:S04]  /*0bc0*/  LDS.U8 R13, [R19+0x6] ;  /* 0x00000600130d7984 */ /* 0x000e280000000000 */
[----:B------:R-:W0:Y:S04]  /*0bd0*/  LDS.U8 R14, [R19+0x7] ;  /* 0x00000700130e7984 */ /* 0x000e280000000000 */
[----:B------:R-:W0:Y:S04]  /*0be0*/  LDS.U8 R15, [R19+0x8] ;  /* 0x00000800130f7984 */ /* 0x000e280000000000 */
[----:B------:R-:W0:Y:S04]  /*0bf0*/  LDS.U8 R16, [R19+0x9] ;  /* 0x0000090013107984 */ /* 0x000e280000000000 */
[----:B------:R-:W0:Y:S01]  /*0c00*/  LDS.U8 R17, [R19+0xa] ;  /* 0x00000a0013117984 */ /* 0x000e220000000000 */
[----:B-1----:R-:W-:-:S03]  /*0c10*/  I2FP.F32.U32 R20, R20 ;  /* 0x0000001400147245 */ /* 0x002fc60000201000 */
[----:B------:R-:W1:Y:S01]  /*0c20*/  LDS.U8 R18, [R19+0xb] ;  /* 0x00000b0013127984 */ /* 0x000e620000000000 */
[----:B------:R-:W-:Y:S02]  /*0c30*/  I2FP.F32.U32 R21, R21 ;  /* 0x0000001500157245 */ /* 0x000fe40000201000 */
[----:B------:R-:W-:Y:S02]  /*0c40*/  I2FP.F32.U32 R23, R22 ;  /* 0x0000001600177245 */ /* 0x000fe40000201000 */
[----:B------:R-:W-:Y:S02]  /*0c50*/  I2FP.F32.U32 R24, R24 ;  /* 0x0000001800187245 */ /* 0x000fe40000201000 */
[----:B0-----:R-:W-:Y:S02]  /*0c60*/  I2FP.F32.U32 R13, R13 ;  /* 0x0000000d000d7245 */ /* 0x001fe40000201000 */
[----:B------:R-:W-:Y:S02]  /*0c70*/  I2FP.F32.U32 R14, R14 ;  /* 0x0000000e000e7245 */ /* 0x000fe40000201000 */
[----:B------:R-:W-:-:S02]  /*0c80*/  I2FP.F32.U32 R15, R15 ;  /* 0x0000000f000f7245 */ /* 0x000fc40000201000 */
[----:B------:R-:W-:Y:S02]  /*0c90*/  I2FP.F32.U32 R16, R16 ;  /* 0x0000001000107245 */ /* 0x000fe40000201000 */
[----:B------:R-:W-:Y:S01]  /*0ca0*/  I2FP.F32.U32 R17, R17 ;  /* 0x0000001100117245 */ /* 0x000fe20000201000 */
[C---:B--2---:R-:W-:Y:S01]  /*0cb0*/  FFMA R20, R4.reuse, R20, R25 ;  /* 0x0000001404147223 */ /* 0x044fe20000000019 */
[C---:B------:R-:W-:Y:S01]  /*0cc0*/  FFMA R10, R4.reuse, R21, R10 ;  /* 0x00000015040a7223 */ /* 0x040fe2000000000a */
[----:B------:R-:W-:Y:S01]  /*0cd0*/  FFMA R4, R4, R23, R8 ;  /* 0x0000001704047223 */ /* 0x000fe20000000008 */
[----:B------:R-:W-:Y:S01]  /*0ce0*/  I2FP.F32.U32 R21, R11 ;  /* 0x0000000b00157245 */ /* 0x000fe20000201000 */
[----:B---3--:R-:W-:Y:S01]  /*0cf0*/  FFMA R11, R3, R24, R20 ;  /* 0x00000018030b7223 */ /* 0x008fe20000000014 */
[----:B------:R-:W-:-:S03]  /*0d00*/  I2FP.F32.U32 R23, R12 ;  /* 0x0000000c00177245 */ /* 0x000fc60000201000 */
[C---:B------:R-:W-:Y:S02]  /*0d10*/  FFMA R21, R3.reuse, R21, R10 ;  /* 0x0000001503157223 */ /* 0x040fe4000000000a */
[----:B------:R-:W-:Y:S01]  /*0d20*/  FFMA R23, R3, R23, R4 ;  /* 0x0000001703177223 */ /* 0x000fe20000000004 */
[C---:B----4-:R-:W-:Y:S01]  /*0d30*/  FFMA R4, R2.reuse, R13, R11 ;  /* 0x0000000d02047223 */ /* 0x050fe2000000000b */
[C---:B------:R-:W-:Y:S01]  /*0d40*/  FFMA R14, R2.reuse, R14, R21 ;  /* 0x0000000e020e7223 */ /* 0x040fe20000000015 */
[----:B-1----:R-:W-:Y:S01]  /*0d50*/  I2FP.F32.U32 R3, R18 ;  /* 0x0000001200037245 */ /* 0x002fe20000201000 */
[----:B------:R-:W-:Y:S01]  /*0d60*/  FFMA R2, R2, R15, R23 ;  /* 0x0000000f02027223 */ /* 0x000fe20000000017 */
[C---:B-----5:R-:W-:Y:S01]  /*0d70*/  FFMA R25, R9.reuse, R16, R4 ;  /* 0x0000001009197223 */ /* 0x060fe20000000004 */
[C---:B------:R-:W-:Y:S02]  /*0d80*/  FFMA R10, R9.reuse, R17, R14 ;  /* 0x00000011090a7223 */ /* 0x040fe4000000000e */
[----:B------:R-:W-:-:S07]  /*0d90*/  FFMA R8, R9, R3, R2 ;  /* 0x0000000309087223 */ /* 0x000fce0000000002 */
.L_x_6:
[----:B------:R-:W-:Y:S05]  /*0da0*/  BRA.U !UP1, `(.L_x_3) ;  /* 0x0000000109c87547 */ /* 0x000fea000b800000 */
[----:B------:R-:W-:Y:S02]  /*0db0*/  UISETP.NE.AND UP0, UPT, UR4, 0x1, UPT ;  /* 0x000000010400788c */ /* 0x000fe4000bf05270 */
[----:B------:R-:W-:-:S04]  /*0dc0*/  ULOP3.LUT UR5, UR13, 0x1, URZ, 0xc0, !UPT ;  /* 0x000000010d057892 */ /* 0x000fc8000f8ec0ff */
[----:B------:R-:W-:-:S03]  /*0dd0*/  UISETP.NE.U32.AND UP1, UPT, UR5, 0x1, UPT ;  /* 0x000000010500788c */ /* 0x000fc6000bf25070 */
[----:B------:R-:W-:Y:S08]  /*0de0*/  BRA.U !UP0, `(.L_x_7) ;  /* 0x0000000108707547 */ /* 0x000ff0000b800000 */
[----:B------:R-:W0:Y:S02]  /*0df0*/  LDC.64 R2, c[0x0][0x390] ;  /* 0x0000e400ff027b82 */ /* 0x000e240000000a00 */
[----:B0-----:R-:W-:-:S05]  /*0e00*/  IMAD.WIDE.U32 R12, R7, 0x4, R2 ;  /* 0x00000004070c7825 */ /* 0x001fca00078e0002 */
[----:B------:R-:W2:Y:S04]  /*0e10*/  LDG.E R3, desc[UR10][R12.64] ;  /* 0x0000000a0c037981 */ /* 0x000ea8000c1e1900 */
[----:B------:R0:W3:Y:S01]  /*0e20*/  LDG.E R15, desc[UR10][R12.64+0x4] ;  /* 0x0000040a0c0f7981 */ /* 0x0000e2000c1e1900 */
[----:B------:R-:W-:Y:S01]  /*0e30*/  MOV R2, 0x400 ;  /* 0x0000040000027802 */ /* 0x000fe20000000f00 */
[----:B------:R-:W1:Y:S03]  /*0e40*/  S2R R9, SR_CgaCtaId ;  /* 0x0000000000097919 */ /* 0x000e660000008800 */
[----:B-1----:R-:W-:Y:S01]  /*0e50*/  LEA R9, R9, R2, 0x18 ;  /* 0x0000000209097211 */ /* 0x002fe200078ec0ff */
[----:B------:R-:W-:Y:S01]  /*0e60*/  IMAD.IADD R2, R6, 0x1, R7 ;  /* 0x0000000106027824 */ /* 0x000fe200078e0207 */
[----:B------:R-:W-:-:S03]  /*0e70*/  IADD3 R7, PT, PT, R7, 0x2, RZ ;  /* 0x0000000207077810 */ /* 0x000fc60007ffe0ff */
[----:B------:R-:W-:-:S05]  /*0e80*/  IMAD R2, R2, 0x3, R9 ;  /* 0x0000000302027824 */ /* 0x000fca00078e0209 */
[----:B------:R-:W1:Y:S04]  /*0e90*/  LDS.U8 R4, [R2] ;  /* 0x0000000002047984 */ /* 0x000e680000000000 */
[----:B------:R-:W4:Y:S04]  /*0ea0*/  LDS.U8 R9, [R2+0x1] ;  /* 0x0000010002097984 */ /* 0x000f280000000000 */
[----:B------:R-:W5:Y:S04]  /*0eb0*/  LDS.U8 R11, [R2+0x2] ;  /* 0x00000200020b7984 */ /* 0x000f680000000000 */
[----:B------:R-:W5:Y:S04]  /*0ec0*/  LDS.U8 R14, [R2+0x3] ;  /* 0x00000300020e7984 */ /* 0x000f680000000000 */
[----:B------:R-:W5:Y:S04]  /*0ed0*/  LDS.U8 R16, [R2+0x4] ;  /* 0x0000040002107984 */ /* 0x000f680000000000 */
[----:B0-----:R-:W0:Y:S01]  /*0ee0*/  LDS.U8 R12, [R2+0x5] ;  /* 0x00000500020c7984 */ /* 0x001e220000000000 */
[----:B-1----:R-:W-:-:S02]  /*0ef0*/  I2FP.F32.U32 R4, R4 ;  /* 0x0000000400047245 */ /* 0x002fc40000201000 */
[----:B----4-:R-:W-:Y:S02]  /*0f00*/  I2FP.F32.U32 R9, R9 ;  /* 0x0000000900097245 */ /* 0x010fe40000201000 */
[----:B-----5:R-:W-:Y:S02]  /*0f10*/  I2FP.F32.U32 R11, R11 ;  /* 0x0000000b000b7245 */ /* 0x020fe40000201000 */
[----:B------:R-:W-:Y:S02]  /*0f20*/  I2FP.F32.U32 R14, R14 ;  /* 0x0000000e000e7245 */ /* 0x000fe40000201000 */
[----:B------:R-:W-:Y:S02]  /*0f30*/  I2FP.F32.U32 R16, R16 ;  /* 0x0000001000107245 */ /* 0x000fe40000201000 */
[----:B0-----:R-:W-:Y:S01]  /*0f40*/  I2FP.F32.U32 R13, R12 ;  /* 0x0000000c000d7245 */ /* 0x001fe20000201000 */
[C---:B--2---:R-:W-:Y:S01]  /*0f50*/  FFMA R4, R3.reuse, R4, R25 ;  /* 0x0000000403047223 */ /* 0x044fe20000000019 */
[C---:B------:R-:W-:Y:S01]  /*0f60*/  FFMA R9, R3.reuse, R9, R10 ;  /* 0x0000000903097223 */ /* 0x040fe2000000000a */
[----:B------:R-:W-:-:S02]  /*0f70*/  FFMA R8, R3, R11, R8 ;  /* 0x0000000b03087223 */ /* 0x000fc40000000008 */
[C---:B---3--:R-:W-:Y:S01]  /*0f80*/  FFMA R25, R15.reuse, R14, R4 ;  /* 0x0000000e0f197223 */ /* 0x048fe20000000004 */
[C---:B------:R-:W-:Y:S01]  /*0f90*/  FFMA R10, R15.reuse, R16, R9 ;  /* 0x000000100f0a7223 */ /* 0x040fe20000000009 */
[----:B------:R-:W-:-:S07]  /*0fa0*/  FFMA R8, R15, R13, R8 ;  /* 0x0000000d0f087223 */ /* 0x000fce0000000008 */
.L_x_7:
[----:B------:R-:W-:Y:S05]  /*0fb0*/  BRA.U UP1, `(.L_x_3) ;  /* 0x0000000101447547 */ /* 0x000fea000b800000 */
[----:B------:R-:W0:Y:S02]  /*0fc0*/  LDC.64 R2, c[0x0][0x390] ;  /* 0x0000e400ff027b82 */ /* 0x000e240000000a00 */
[----:B0-----:R-:W-:-:S06]  /*0fd0*/  IMAD.WIDE.U32 R2, R7, 0x4, R2 ;  /* 0x0000000407027825 */ /* 0x001fcc00078e0002 */
[----:B------:R-:W2:Y:S01]  /*0fe0*/  LDG.E R2, desc[UR10][R2.64] ;  /* 0x0000000a02027981 */ /* 0x000ea2000c1e1900 */
[----:B------:R-:W-:Y:S01]  /*0ff0*/  MOV R4, 0x400 ;  /* 0x0000040000047802 */ /* 0x000fe20000000f00 */
[----:B------:R-:W-:Y:S01]  /*1000*/  IMAD.IADD R6, R6, 0x1, R7 ;  /* 0x0000000106067824 */ /* 0x000fe200078e0207 */
[----:B------:R-:W0:Y:S02]  /*1010*/  S2R R9, SR_CgaCtaId ;  /* 0x0000000000097919 */ /* 0x000e240000008800 */
[----:B0-----:R-:W-:-:S05]  /*1020*/  LEA R9, R9, R4, 0x18 ;  /* 0x0000000409097211 */ /* 0x001fca00078ec0ff */
[----:B------:R-:W-:-:S05]  /*1030*/  IMAD R6, R6, 0x3, R9 ;  /* 0x0000000306067824 */ /* 0x000fca00078e0209 */
[----:B------:R-:W0:Y:S04]  /*1040*/  LDS.U8 R4, [R6] ;  /* 0x0000000006047984 */ /* 0x000e280000000000 */
[----:B------:R-:W1:Y:S04]  /*1050*/  LDS.U8 R7, [R6+0x1] ;  /* 0x0000010006077984 */ /* 0x000e680000000000 */
[----:B------:R-:W3:Y:S01]  /*1060*/  LDS.U8 R9, [R6+0x2] ;  /* 0x0000020006097984 */ /* 0x000ee20000000000 */
[----:B0-----:R-:W-:Y:S02]  /*1070*/  I2FP.F32.U32 R4, R4 ;  /* 0x0000000400047245 */ /* 0x001fe40000201000 */
[----:B-1----:R-:W-:-:S02]  /*1080*/  I2FP.F32.U32 R7, R7 ;  /* 0x0000000700077245 */ /* 0x002fc40000201000 */
[----:B---3--:R-:W-:Y:S01]  /*1090*/  I2FP.F32.U32 R9, R9 ;  /* 0x0000000900097245 */ /* 0x008fe20000201000 */
[C---:B--2---:R-:W-:Y:S02]  /*10a0*/  FFMA R25, R2.reuse, R4, R25 ;  /* 0x0000000402197223 */ /* 0x044fe40000000019 */
[C---:B------:R-:W-:Y:S02]  /*10b0*/  FFMA R10, R2.reuse, R7, R10 ;  /* 0x00000007020a7223 */ /* 0x040fe4000000000a */
[----:B------:R-:W-:-:S07]  /*10c0*/  FFMA R8, R2, R9, R8 ;  /* 0x0000000902087223 */ /* 0x000fce0000000008 */
.L_x_3:
[----:B------:R-:W0:Y:S01]  /*10d0*/  LDCU.64 UR4, c[0x0][0x388] ;  /* 0x00007100ff0477ac */ /* 0x000e220008000a00 */
[----:B------:R-:W-:Y:S01]  /*10e0*/  IMAD R0, R0, UR12, R5 ;  /* 0x0000000c00007c24 */ /* 0x000fe2000f8e0205 */
[----:B------:R-:W1:Y:S03]  /*10f0*/  F2I.U32.TRUNC.NTZ R25, R25 ;  /* 0x0000001900197305 */ /* 0x000e66000020f000 */
[----:B------:R-:W-:-:S04]  /*1100*/  IMAD R0, R0, 0x3, RZ ;  /* 0x0000000300007824 */ /* 0x000fc800078e02ff */
[C---:B------:R-:W-:Y:S01]  /*1110*/  VIADD R6, R0.reuse, 0x2 ;  /* 0x0000000200067836 */ /* 0x040fe20000000000 */
[----:B------:R-:W2:Y:S01]  /*1120*/  F2I.U32.TRUNC.NTZ R9, R10 ;  /* 0x0000000a00097305 */ /* 0x000ea2000020f000 */
[----:B------:R-:W-:-:S07]  /*1130*/  IADD3 R4, PT, PT, R0, 0x1, RZ ;  /* 0x0000000100047810 */ /* 0x000fce0007ffe0ff */
[----:B------:R-:W3:Y:S01]  /*1140*/  F2I.U32.TRUNC.NTZ R11, R8 ;  /* 0x00000008000b7305 */ /* 0x000ee2000020f000 */
[----:B0-----:R-:W-:Y:S02]  /*1150*/  IADD3 R2, P0, PT, R0, UR4, RZ ;  /* 0x0000000400027c10 */ /* 0x001fe4000ff1e0ff */
[----:B------:R-:W-:Y:S02]  /*1160*/  IADD3 R4, P1, PT, R4, UR4, RZ ;  /* 0x0000000404047c10 */ /* 0x000fe4000ff3e0ff */
[----:B------:R-:W-:Y:S02]  /*1170*/  IADD3 R6, P2, PT, R6, UR4, RZ ;  /* 0x0000000406067c10 */ /* 0x000fe4000ff5e0ff */
[----:B------:R-:W-:Y:S01]  /*1180*/  IADD3.X R3, PT, PT, RZ, UR5, RZ, P0, !PT ;  /* 0x00000005ff037c10 */ /* 0x000fe200087fe4ff */
[----:B------:R-:W-:Y:S01]  /*1190*/  IMAD.X R5, RZ, RZ, UR5, P1 ;  /* 0x00000005ff057e24 */ /* 0x000fe200088e06ff */
[----:B------:R-:W-:-:S03]  /*11a0*/  IADD3.X R7, PT, PT, RZ, UR5, RZ, P2, !PT ;  /* 0x00000005ff077c10 */ /* 0x000fc600097fe4ff */
[----:B-1----:R-:W-:Y:S04]  /*11b0*/  STG.E.U8 desc[UR10][R2.64], R25 ;  /* 0x0000001902007986 */ /* 0x002fe8000c10110a */
[----:B--2---:R-:W-:Y:S04]  /*11c0*/  STG.E.U8 desc[UR10][R4.64], R9 ;  /* 0x0000000904007986 */ /* 0x004fe8000c10110a */
[----:B---3--:R-:W-:Y:S01]  /*11d0*/  STG.E.U8 desc[UR10][R6.64], R11 ;  /* 0x0000000b06007986 */ /* 0x008fe2000c10110a */
[----:B------:R-:W-:Y:S05]  /*11e0*/  EXIT ;  /* 0x000000000000794d */ /* 0x000fea0003800000 */
.L_x_8:
[----:B------:R-:W-:-:S00]  /*11f0*/  BRA `(.L_x_8) ;  /* 0xfffffffc00fc7947 */ /* 0x000fc0000383ffff */
[----:B------:R-:W-:-:S00]  /*1200*/  NOP ;  /* 0x0000000000007918 */ /* 0x000fc00000000000 */
[----:B------:R-:W-:-:S00]  /*1210*/  NOP ;  /* 0x0000000000007918 */ /* 0x000fc00000000000 */
[----:B------:R-:W-:-:S00]  /*1220*/  NOP ;  /* 0x0000000000007918 */ /* 0x000fc00000000000 */
[----:B------:R-:W-:-:S00]  /*1230*/  NOP ;  /* 0x0000000000007918 */ /* 0x000fc00000000000 */
[----:B------:R-:W-:-:S00]  /*1240*/  NOP ;  /* 0x0000000000007918 */ /* 0x000fc00000000000 */
[----:B------:R-:W-:-:S00]  /*1250*/  NOP ;  /* 0x0000000000007918 */ /* 0x000fc00000000000 */
[----:B------:R-:W-:-:S00]  /*1260*/  NOP ;  /* 0x0000000000007918 */ /* 0x000fc00000000000 */
[----:B------:R-:W-:-:S00]  /*1270*/  NOP ;  /* 0x0000000000007918 */ /* 0x000fc00000000000 */
.L_x_18:


//--------------------- .text._Z13convolution_xPhS_Pfijjj --------------------------
	.section	.text._Z13convolution_xPhS_Pfijjj,"ax",@progbits
	.align	128
        .global         _Z13convolution_xPhS_Pfijjj
        .type           _Z13convolution_xPhS_Pfijjj,@function
        .size           _Z13convolution_xPhS_Pfijjj,(.L_x_19 - _Z13convolution_xPhS_Pfijjj)
        .other          _Z13convolution_xPhS_Pfijjj,@"STO_CUDA_ENTRY STV_DEFAULT"
_Z13convolution_xPhS_Pfijjj:
.text._Z13convolution_xPhS_Pfijjj:
[----:B------:R-:W-:Y:S01]  /*0000*/  LDC R1, c[0x0][0x37c] ;  /* 0x0000df00ff017b82 */ /* 0x000fe20000000800 */
[----:B------:R-:W0:Y:S07]  /*0010*/  S2R R5, SR_CTAID.Y ;  /* 0x0000000000057919 */ /* 0x000e2e0000002600 */
[----:B------:R-:W1:Y:S01]  /*0020*/  S2UR UR4, SR_CTAID.X ;  /* 0x00000000000479c3 */ /* 0x000e620000002500 */
[----:B------:R-:W1:Y:S01]  /*0030*/  LDCU UR5, c[0x0][0x360] ;  /* 0x00006c00ff0577ac */ /* 0x000e620008000800 */
[----:B------:R-:W0:Y:S01]  /*0040*/  S2R R6, SR_TID.Y ;  /* 0x0000000000067919 */ /* 0x000e220000002200 */
[----:B------:R-:W0:Y:S01]  /*0050*/  LDCU UR6, c[0x0][0x364] ;  /* 0x00006c80ff0677ac */ /* 0x000e220008000800 */
[----:B------:R-:W2:Y:S01]  /*0060*/  S2R R3, SR_TID.X ;  /* 0x0000000000037919 */ /* 0x000ea20000002100 */
[----:B------:R-:W3:Y:S01]  /*0070*/  LDCU.64 UR12, c[0x0][0x3a0] ;  /* 0x00007400ff0c77ac */ /* 0x000ee20008000a00 */
[----:B-1----:R-:W-:Y:S01]  /*0080*/  UIMAD UR4, UR5, UR4, URZ ;  /* 0x00000004050472a4 */ /* 0x002fe2000f8e02ff */
[----:B0-----:R-:W-:-:S05]  /*0090*/  IMAD R0, R5, UR6, R6 ;  /* 0x0000000605007c24 */ /* 0x001fca000f8e0206 */
[----:B--2---:R-:W-:Y:S01]  /*00a0*/  VIADD R5, R3, UR4 ;  /* 0x0000000403057c36 */ /* 0x004fe20008000000 */
[----:B---3--:R-:W-:-:S04]  /*00b0*/  ISETP.GE.U32.AND P0, PT, R0, UR13, PT ;  /* 0x0000000d00007c0c */ /* 0x008fc8000bf06070 */
[----:B------:R-:W-:-:S13]  /*00c0*/  ISETP.GE.U32.OR P0, PT, R5, UR12, P0 ;  /* 0x0000000c05007c0c */ /* 0x000fda0008706470 */
[----:B------:R-:W-:Y:S05]  /*00d0*/  @P0 EXIT ;  /* 0x000000000000094d */ /* 0x000fea0003800000 */
[----:B------:R-:W0:Y:S01]  /*00e0*/  LDCU UR13, c[0x0][0x398] ;  /* 0x00007300ff0d77ac */ /* 0x000e220008000800 */
[----:B------:R-:W-:Y:S01]  /*00f0*/  BSSY.RECONVERGENT B0, `(.L_x_9) ;  /* 0x0000022000007945 */ /* 0x000fe20003800200 */
[----:B------:R-:W1:Y:S01]  /*0100*/  LDCU.64 UR10, c[0x0][0x358] ;  /* 0x00006b00ff0a77ac */ /* 0x000e620008000a00 */
[----:B------:R-:W2:Y:S01]  /*0110*/  LDCU.64 UR8, c[0x0][0x380] ;  /* 0x00007000ff0877ac */ /* 0x000ea20008000a00 */
[----:B0-----:R-:W-:-:S06]  /*0120*/  UIADD3 UR6, UPT, UPT, UR5, -0x1, UR13 ;  /* 0xffffffff05067890 */ /* 0x001fcc000fffe00d */
[----:B------:R-:W-:-:S13]  /*0130*/  ISETP.GE.AND P0, PT, R3, UR6, PT ;  /* 0x0000000603007c0c */ /* 0x000fda000bf06270 */
[----:B-12---:R-:W-:Y:S05]  /*0140*/  @P0 BRA `(.L_x_10) ;  /* 0x0000000000700947 */ /* 0x006fea0003800000 */
[----:B------:R-:W0:Y:S01]  /*0150*/  S2R R15, SR_CgaCtaId ;  /* 0x00000000000f7919 */ /* 0x000e220000008800 */
[----:B------:R-:W1:Y:S01]  /*0160*/  LDC R9, c[0x0][0x39c] ;  /* 0x0000e700ff097b82 */ /* 0x000e620000000800 */
[----:B------:R-:W-:Y:S01]  /*0170*/  MOV R2, 0x400 ;  /* 0x0000040000027802 */ /* 0x000fe20000000f00 */
[----:B------:R-:W-:Y:S02]  /*0180*/  IMAD R4, R6, UR6, RZ ;  /* 0x0000000606047c24 */ /* 0x000fe4000f8e02ff */
[----:B------:R-:W-:Y:S01]  /*0190*/  IMAD.MOV.U32 R7, RZ, RZ, R3 ;  /* 0x000000ffff077224 */ /* 0x000fe200078e0003 */
[----:B0-----:R-:W-:Y:S01]  /*01a0*/  LEA R15, R15, R2, 0x18 ;  /* 0x000000020f0f7211 */ /* 0x001fe200078ec0ff */
[----:B-1----:R-:W-:-:S07]  /*01b0*/  IMAD R2, R0, R9, UR4 ;  /* 0x0000000400027e24 */ /* 0x002fce000f8e0209 */
.L_x_11:
[----:B0-----:R-:W-:-:S05]  /*01c0*/  IADD3 R8, PT, PT, R2, R7, RZ ;  /* 0x0000000702087210 */ /* 0x001fca0007ffe0ff */
        /* <DEDUP_REMOVED lines=20> */
.L_x_10:
[----:B------:R-:W-:Y:S05]  /*0310*/  BSYNC.RECONVERGENT B0 ;  /* 0x0000000000007941 */ /* 0x000fea0003800200 */
.L_x_9:
[----:B------:R-:W-:Y:S01]  /*0320*/  BAR.SYNC.DEFER_BLOCKING 0x0 ;  /* 0x0000000000007b1d */ /* 0x000fe20000010000 */
[----:B------:R-:W-:Y:S01]  /*0330*/  UISETP.GE.AND UP0, UPT, UR13, 0x1, UPT ;  /* 0x000000010d00788c */ /* 0x000fe2000bf06270 */
[----:B0-----:R-:W-:Y:S02]  /*0340*/  HFMA2 R10, -RZ, RZ, 0, 0 ;  /* 0x00000000ff0a7431 */ /* 0x001fe400000001ff */
[----:B------:R-:W-:Y:S02]  /*0350*/  IMAD.MOV.U32 R8, RZ, RZ, RZ ;  /* 0x000000ffff087224 */ /* 0x000fe400078e00ff */
        /* <DEDUP_REMOVED lines=25> */
.L_x_14:
        /* <DEDUP_REMOVED lines=86> */
.L_x_13:
        /* <DEDUP_REMOVED lines=53> */
.L_x_15:
        /* <DEDUP_REMOVED lines=33> */
.L_x_16:
        /* <DEDUP_REMOVED lines=18> */
.L_x_12:
        /* <DEDUP_REMOVED lines=18> */
.L_x_17:
        /* <DEDUP_REMOVED lines=9> */
.L_x_19:


//--------------------- .nv.shared._Z13convolution_yPhS_Pfijjj --------------------------
	.section	.nv.shared._Z13convolution_yPhS_Pfijjj,"aw",@nobits
	.sectionflags	@""
	.align	16
	.zero		1024


//--------------------- .nv.shared.reserved.0     --------------------------
	.section	.nv.shared.reserved.0,"aw",@nobits
	.weak		__nv_reservedSMEM_offset_0_alias
	.size		__nv_reservedSMEM_offset_0_alias, 0, 64
	.other		__nv_reservedSMEM_offset_0_alias,@"STO_CUDA_RESERVED_SHARED STV_DEFAULT"
__nv_reservedSMEM_offset_0_alias:
	.zero		0
	.zero		64


//--------------------- .nv.shared._Z13convolution_xPhS_Pfijjj --------------------------
	.section	.nv.shared._Z13convolution_xPhS_Pfijjj,"aw",@nobits
	.sectionflags	@""
	.align	16
	.zero		1024


//--------------------- .nv.constant0._Z13convolution_yPhS_Pfijjj --------------------------
	.section	.nv.constant0._Z13convolution_yPhS_Pfijjj,"a",@progbits
	.sectionflags	@""
	.align	4
.nv.constant0._Z13convolution_yPhS_Pfijjj:
	.zero		936


//--------------------- .nv.constant0._Z13convolution_xPhS_Pfijjj --------------------------
	.section	.nv.constant0._Z13convolution_xPhS_Pfijjj,"a",@progbits
	.sectionflags	@""
	.align	4
.nv.constant0._Z13convolution_xPhS_Pfijjj:
	.zero		936


//--------------------- SYMBOLS --------------------------

	.type		.nv.reservedSmem.offset0,@object
	.size		.nv.reservedSmem.offset0,0x4
	.type		.nv.reservedSmem.cap,@object
	.size		.nv.reservedSmem.cap,0x4
